//
// Generated by NVIDIA NVVM Compiler
//
// Compiler Build ID: CL-36424714
// Cuda compilation tools, release 13.0, V13.0.88
// Based on NVVM 20.0.0
//

.version 9.0
.target sm_100
.address_size 64

	// .globl	_Z16FW_simple_kernelPiii
.extern .shared .align 16 .b8 lmem[];

.visible .entry _Z16FW_simple_kernelPiii(
	.param .u64 .ptr .align 1 _Z16FW_simple_kernelPiii_param_0,
	.param .u32 _Z16FW_simple_kernelPiii_param_1,
	.param .u32 _Z16FW_simple_kernelPiii_param_2
)
{
	.reg .pred 	%p<3>;
	.reg .b32 	%r<22>;
	.reg .b64 	%rd<9>;

	ld.param.u64 	%rd2, [_Z16FW_simple_kernelPiii_param_0];
	ld.param.u32 	%r6, [_Z16FW_simple_kernelPiii_param_1];
	ld.param.u32 	%r5, [_Z16FW_simple_kernelPiii_param_2];
	mov.u32 	%r7, %ctaid.x;
	mov.u32 	%r8, %ntid.x;
	mov.u32 	%r9, %tid.x;
	mad.lo.s32 	%r1, %r7, %r8, %r9;
	mov.u32 	%r10, %ctaid.y;
	mov.u32 	%r11, %ntid.y;
	mov.u32 	%r12, %tid.y;
	mad.lo.s32 	%r13, %r10, %r11, %r12;
	max.s32 	%r14, %r1, %r13;
	setp.ge.s32 	%p1, %r14, %r6;
	@%p1 bra 	$L__BB0_3;
	cvta.to.global.u64 	%rd3, %rd2;
	mul.lo.s32 	%r15, %r6, %r1;
	add.s32 	%r16, %r15, %r13;
	mul.wide.s32 	%rd4, %r16, 4;
	add.s64 	%rd1, %rd3, %rd4;
	ld.global.u32 	%r17, [%rd1];
	add.s32 	%r18, %r15, %r5;
	mul.wide.s32 	%rd5, %r18, 4;
	add.s64 	%rd6, %rd3, %rd5;
	ld.global.u32 	%r19, [%rd6];
	mad.lo.s32 	%r20, %r5, %r6, %r13;
	mul.wide.s32 	%rd7, %r20, 4;
	add.s64 	%rd8, %rd3, %rd7;
	ld.global.u32 	%r21, [%rd8];
	add.s32 	%r3, %r21, %r19;
	setp.ge.s32 	%p2, %r3, %r17;
	@%p2 bra 	$L__BB0_3;
	st.global.u32 	[%rd1], %r3;
$L__BB0_3:
	ret;

}
	// .globl	_Z17blocked_FW_phase1Piiii
.visible .entry _Z17blocked_FW_phase1Piiii(
	.param .u64 .ptr .align 1 _Z17blocked_FW_phase1Piiii_param_0,
	.param .u32 _Z17blocked_FW_phase1Piiii_param_1,
	.param .u32 _Z17blocked_FW_phase1Piiii_param_2,
	.param .u32 _Z17blocked_FW_phase1Piiii_param_3
)
{
	.reg .pred 	%p<11>;
	.reg .b32 	%r<83>;
	.reg .b64 	%rd<5>;

	ld.param.u64 	%rd2, [_Z17blocked_FW_phase1Piiii_param_0];
	ld.param.u32 	%r36, [_Z17blocked_FW_phase1Piiii_param_1];
	ld.param.u32 	%r37, [_Z17blocked_FW_phase1Piiii_param_2];
	ld.param.u32 	%r35, [_Z17blocked_FW_phase1Piiii_param_3];
	cvta.to.global.u64 	%rd3, %rd2;
	mov.u32 	%r38, %tid.y;
	mov.u32 	%r1, %tid.x;
	mul.lo.s32 	%r39, %r35, %r37;
	add.s32 	%r40, %r39, %r38;
	add.s32 	%r41, %r39, %r1;
	mad.lo.s32 	%r42, %r40, %r36, %r41;
	mul.wide.s32 	%rd4, %r42, 4;
	add.s64 	%rd1, %rd3, %rd4;
	ld.global.u32 	%r43, [%rd1];
	mul.lo.s32 	%r2, %r35, %r38;
	add.s32 	%r44, %r2, %r1;
	shl.b32 	%r45, %r44, 2;
	mov.u32 	%r46, lmem;
	add.s32 	%r3, %r46, %r45;
	st.shared.u32 	[%r3], %r43;
	bar.sync 	0;
	setp.lt.s32 	%p1, %r35, 1;
	@%p1 bra 	$L__BB1_17;
	and.b32  	%r4, %r35, 3;
	setp.lt.u32 	%p2, %r35, 4;
	mov.b32 	%r79, 0;
	@%p2 bra 	$L__BB1_12;
	and.b32  	%r79, %r35, 2147483644;
	neg.s32 	%r78, %r79;
	shl.b32 	%r7, %r35, 2;
	shl.b32 	%r48, %r1, 2;
	add.s32 	%r77, %r46, %r48;
	shl.b32 	%r9, %r35, 4;
	shl.b32 	%r10, %r35, 3;
	mul.lo.s32 	%r11, %r35, 12;
	shl.b32 	%r50, %r2, 2;
	add.s32 	%r51, %r50, %r46;
	add.s32 	%r76, %r51, 8;
$L__BB1_3:
	ld.shared.u32 	%r52, [%r76+-8];
	ld.shared.u32 	%r53, [%r77];
	add.s32 	%r16, %r53, %r52;
	ld.shared.u32 	%r54, [%r3];
	setp.le.s32 	%p3, %r54, %r16;
	@%p3 bra 	$L__BB1_5;
	st.shared.u32 	[%r3], %r16;
$L__BB1_5:
	bar.sync 	0;
	ld.shared.u32 	%r55, [%r76+-4];
	add.s32 	%r56, %r77, %r7;
	ld.shared.u32 	%r57, [%r56];
	add.s32 	%r17, %r57, %r55;
	ld.shared.u32 	%r58, [%r3];
	setp.le.s32 	%p4, %r58, %r17;
	@%p4 bra 	$L__BB1_7;
	st.shared.u32 	[%r3], %r17;
$L__BB1_7:
	bar.sync 	0;
	ld.shared.u32 	%r59, [%r76];
	add.s32 	%r60, %r77, %r10;
	ld.shared.u32 	%r61, [%r60];
	add.s32 	%r18, %r61, %r59;
	ld.shared.u32 	%r62, [%r3];
	setp.le.s32 	%p5, %r62, %r18;
	@%p5 bra 	$L__BB1_9;
	st.shared.u32 	[%r3], %r18;
$L__BB1_9:
	bar.sync 	0;
	ld.shared.u32 	%r63, [%r76+4];
	add.s32 	%r64, %r77, %r11;
	ld.shared.u32 	%r65, [%r64];
	add.s32 	%r19, %r65, %r63;
	ld.shared.u32 	%r66, [%r3];
	setp.le.s32 	%p6, %r66, %r19;
	@%p6 bra 	$L__BB1_11;
	st.shared.u32 	[%r3], %r19;
$L__BB1_11:
	bar.sync 	0;
	add.s32 	%r78, %r78, 4;
	add.s32 	%r77, %r77, %r9;
	add.s32 	%r76, %r76, 16;
	setp.ne.s32 	%p7, %r78, 0;
	@%p7 bra 	$L__BB1_3;
$L__BB1_12:
	setp.eq.s32 	%p8, %r4, 0;
	@%p8 bra 	$L__BB1_17;
	mad.lo.s32 	%r67, %r79, %r35, %r1;
	shl.b32 	%r68, %r67, 2;
	add.s32 	%r82, %r46, %r68;
	shl.b32 	%r25, %r35, 2;
	add.s32 	%r70, %r79, %r2;
	shl.b32 	%r71, %r70, 2;
	add.s32 	%r81, %r46, %r71;
	neg.s32 	%r80, %r4;
$L__BB1_14:
	.pragma "nounroll";
	ld.shared.u32 	%r72, [%r81];
	ld.shared.u32 	%r73, [%r82];
	add.s32 	%r31, %r73, %r72;
	ld.shared.u32 	%r74, [%r3];
	setp.le.s32 	%p9, %r74, %r31;
	@%p9 bra 	$L__BB1_16;
	st.shared.u32 	[%r3], %r31;
$L__BB1_16:
	bar.sync 	0;
	add.s32 	%r82, %r82, %r25;
	add.s32 	%r81, %r81, 4;
	add.s32 	%r80, %r80, 1;
	setp.ne.s32 	%p10, %r80, 0;
	@%p10 bra 	$L__BB1_14;
$L__BB1_17:
	bar.sync 	0;
	ld.shared.u32 	%r75, [%r3];
	st.global.u32 	[%rd1], %r75;
	ret;

}
	// .globl	_Z17blocked_FW_phase2Piiii
.visible .entry _Z17blocked_FW_phase2Piiii(
	.param .u64 .ptr .align 1 _Z17blocked_FW_phase2Piiii_param_0,
	.param .u32 _Z17blocked_FW_phase2Piiii_param_1,
	.param .u32 _Z17blocked_FW_phase2Piiii_param_2,
	.param .u32 _Z17blocked_FW_phase2Piiii_param_3
)
{
	.reg .pred 	%p<22>;
	.reg .b32 	%r<167>;
	.reg .b64 	%rd<9>;

	ld.param.u64 	%rd5, [_Z17blocked_FW_phase2Piiii_param_0];
	ld.param.u32 	%r72, [_Z17blocked_FW_phase2Piiii_param_1];
	ld.param.u32 	%r73, [_Z17blocked_FW_phase2Piiii_param_2];
	ld.param.u32 	%r74, [_Z17blocked_FW_phase2Piiii_param_3];
	cvta.to.global.u64 	%rd1, %rd5;
	mov.u32 	%r1, %ctaid.x;
	setp.eq.s32 	%p1, %r1, %r73;
	@%p1 bra 	$L__BB2_36;
	mov.u32 	%r2, %tid.x;
	mov.u32 	%r3, %tid.y;
	shl.b32 	%r4, %r74, 4;
	mul.lo.s32 	%r5, %r4, %r74;
	mul.lo.s32 	%r6, %r74, %r1;
	mul.lo.s32 	%r75, %r74, %r73;
	mad.lo.s32 	%r7, %r72, %r3, %r2;
	add.s32 	%r76, %r75, %r7;
	mad.lo.s32 	%r77, %r6, %r72, %r76;
	mul.wide.s32 	%rd6, %r77, 4;
	add.s64 	%rd2, %rd1, %rd6;
	ld.global.u32 	%r78, [%rd2];
	mul.lo.s32 	%r8, %r74, %r3;
	add.s32 	%r79, %r8, %r2;
	shl.b32 	%r80, %r79, 2;
	mov.u32 	%r81, lmem;
	add.s32 	%r9, %r81, %r80;
	st.shared.u32 	[%r9], %r78;
	mul.lo.s32 	%r10, %r75, %r72;
	add.s32 	%r82, %r76, %r10;
	mul.wide.s32 	%rd7, %r82, 4;
	add.s64 	%rd3, %rd1, %rd7;
	ld.global.u32 	%r83, [%rd3];
	add.s32 	%r11, %r9, %r5;
	st.shared.u32 	[%r11], %r83;
	bar.sync 	0;
	setp.lt.s32 	%p2, %r74, 1;
	@%p2 bra 	$L__BB2_18;
	and.b32  	%r12, %r74, 3;
	setp.lt.u32 	%p3, %r74, 4;
	mov.b32 	%r156, 0;
	@%p3 bra 	$L__BB2_13;
	and.b32  	%r156, %r74, 2147483644;
	neg.s32 	%r155, %r156;
	add.s32 	%r85, %r4, 4;
	mul.lo.s32 	%r15, %r74, %r85;
	shl.b32 	%r86, %r2, 2;
	add.s32 	%r154, %r81, %r86;
	add.s32 	%r88, %r4, 8;
	mul.lo.s32 	%r17, %r74, %r88;
	add.s32 	%r89, %r4, 12;
	mul.lo.s32 	%r18, %r74, %r89;
	shl.b32 	%r90, %r8, 2;
	add.s32 	%r91, %r90, %r81;
	add.s32 	%r153, %r91, 8;
$L__BB2_4:
	ld.shared.u32 	%r92, [%r153+-8];
	add.s32 	%r93, %r154, %r5;
	ld.shared.u32 	%r94, [%r93];
	add.s32 	%r23, %r94, %r92;
	ld.shared.u32 	%r95, [%r9];
	setp.le.s32 	%p4, %r95, %r23;
	@%p4 bra 	$L__BB2_6;
	st.shared.u32 	[%r9], %r23;
$L__BB2_6:
	bar.sync 	0;
	ld.shared.u32 	%r96, [%r153+-4];
	add.s32 	%r97, %r154, %r15;
	ld.shared.u32 	%r98, [%r97];
	add.s32 	%r24, %r98, %r96;
	ld.shared.u32 	%r99, [%r9];
	setp.le.s32 	%p5, %r99, %r24;
	@%p5 bra 	$L__BB2_8;
	st.shared.u32 	[%r9], %r24;
$L__BB2_8:
	bar.sync 	0;
	ld.shared.u32 	%r100, [%r153];
	add.s32 	%r101, %r154, %r17;
	ld.shared.u32 	%r102, [%r101];
	add.s32 	%r25, %r102, %r100;
	ld.shared.u32 	%r103, [%r9];
	setp.le.s32 	%p6, %r103, %r25;
	@%p6 bra 	$L__BB2_10;
	st.shared.u32 	[%r9], %r25;
$L__BB2_10:
	bar.sync 	0;
	ld.shared.u32 	%r104, [%r153+4];
	add.s32 	%r105, %r154, %r18;
	ld.shared.u32 	%r106, [%r105];
	add.s32 	%r26, %r106, %r104;
	ld.shared.u32 	%r107, [%r9];
	setp.le.s32 	%p7, %r107, %r26;
	@%p7 bra 	$L__BB2_12;
	st.shared.u32 	[%r9], %r26;
$L__BB2_12:
	bar.sync 	0;
	add.s32 	%r155, %r155, 4;
	add.s32 	%r154, %r154, %r4;
	add.s32 	%r153, %r153, 16;
	setp.ne.s32 	%p8, %r155, 0;
	@%p8 bra 	$L__BB2_4;
$L__BB2_13:
	setp.eq.s32 	%p9, %r12, 0;
	@%p9 bra 	$L__BB2_18;
	mad.lo.s32 	%r108, %r156, %r74, %r2;
	shl.b32 	%r109, %r108, 2;
	add.s32 	%r110, %r5, %r109;
	add.s32 	%r159, %r81, %r110;
	shl.b32 	%r32, %r74, 2;
	add.s32 	%r112, %r156, %r8;
	shl.b32 	%r113, %r112, 2;
	add.s32 	%r158, %r81, %r113;
	neg.s32 	%r157, %r12;
$L__BB2_15:
	.pragma "nounroll";
	ld.shared.u32 	%r114, [%r158];
	ld.shared.u32 	%r115, [%r159];
	add.s32 	%r38, %r115, %r114;
	ld.shared.u32 	%r116, [%r9];
	setp.le.s32 	%p10, %r116, %r38;
	@%p10 bra 	$L__BB2_17;
	st.shared.u32 	[%r9], %r38;
$L__BB2_17:
	bar.sync 	0;
	add.s32 	%r159, %r159, %r32;
	add.s32 	%r158, %r158, 4;
	add.s32 	%r157, %r157, 1;
	setp.ne.s32 	%p11, %r157, 0;
	@%p11 bra 	$L__BB2_15;
$L__BB2_18:
	setp.lt.s32 	%p12, %r74, 1;
	bar.sync 	0;
	ld.shared.u32 	%r117, [%r9];
	st.global.u32 	[%rd2], %r117;
	add.s32 	%r118, %r6, %r7;
	add.s32 	%r119, %r118, %r10;
	mul.wide.s32 	%rd8, %r119, 4;
	add.s64 	%rd4, %rd1, %rd8;
	ld.global.u32 	%r120, [%rd4];
	st.shared.u32 	[%r9], %r120;
	ld.global.u32 	%r121, [%rd3];
	st.shared.u32 	[%r11], %r121;
	bar.sync 	0;
	@%p12 bra 	$L__BB2_35;
	and.b32  	%r42, %r74, 3;
	setp.lt.u32 	%p13, %r74, 4;
	mov.b32 	%r163, 0;
	@%p13 bra 	$L__BB2_30;
	and.b32  	%r163, %r74, 2147483644;
	neg.s32 	%r162, %r163;
	shl.b32 	%r45, %r74, 2;
	shl.b32 	%r123, %r2, 2;
	add.s32 	%r161, %r81, %r123;
	shl.b32 	%r47, %r74, 3;
	mul.lo.s32 	%r48, %r74, 12;
	shl.b32 	%r125, %r3, 2;
	add.s32 	%r126, %r4, %r125;
	mad.lo.s32 	%r127, %r74, %r126, %r81;
	add.s32 	%r160, %r127, 8;
$L__BB2_21:
	ld.shared.u32 	%r128, [%r160+-8];
	ld.shared.u32 	%r129, [%r161];
	add.s32 	%r53, %r129, %r128;
	ld.shared.u32 	%r130, [%r9];
	setp.le.s32 	%p14, %r130, %r53;
	@%p14 bra 	$L__BB2_23;
	st.shared.u32 	[%r9], %r53;
$L__BB2_23:
	bar.sync 	0;
	ld.shared.u32 	%r131, [%r160+-4];
	add.s32 	%r132, %r161, %r45;
	ld.shared.u32 	%r133, [%r132];
	add.s32 	%r54, %r133, %r131;
	ld.shared.u32 	%r134, [%r9];
	setp.le.s32 	%p15, %r134, %r54;
	@%p15 bra 	$L__BB2_25;
	st.shared.u32 	[%r9], %r54;
$L__BB2_25:
	bar.sync 	0;
	ld.shared.u32 	%r135, [%r160];
	add.s32 	%r136, %r161, %r47;
	ld.shared.u32 	%r137, [%r136];
	add.s32 	%r55, %r137, %r135;
	ld.shared.u32 	%r138, [%r9];
	setp.le.s32 	%p16, %r138, %r55;
	@%p16 bra 	$L__BB2_27;
	st.shared.u32 	[%r9], %r55;
$L__BB2_27:
	bar.sync 	0;
	ld.shared.u32 	%r139, [%r160+4];
	add.s32 	%r140, %r161, %r48;
	ld.shared.u32 	%r141, [%r140];
	add.s32 	%r56, %r141, %r139;
	ld.shared.u32 	%r142, [%r9];
	setp.le.s32 	%p17, %r142, %r56;
	@%p17 bra 	$L__BB2_29;
	st.shared.u32 	[%r9], %r56;
$L__BB2_29:
	bar.sync 	0;
	add.s32 	%r162, %r162, 4;
	add.s32 	%r161, %r161, %r4;
	add.s32 	%r160, %r160, 16;
	setp.ne.s32 	%p18, %r162, 0;
	@%p18 bra 	$L__BB2_21;
$L__BB2_30:
	setp.eq.s32 	%p19, %r42, 0;
	@%p19 bra 	$L__BB2_35;
	mad.lo.s32 	%r143, %r163, %r74, %r2;
	shl.b32 	%r144, %r143, 2;
	add.s32 	%r166, %r81, %r144;
	shl.b32 	%r62, %r74, 2;
	add.s32 	%r146, %r163, %r8;
	shl.b32 	%r147, %r146, 2;
	add.s32 	%r148, %r5, %r147;
	add.s32 	%r165, %r81, %r148;
	neg.s32 	%r164, %r42;
$L__BB2_32:
	.pragma "nounroll";
	ld.shared.u32 	%r149, [%r165];
	ld.shared.u32 	%r150, [%r166];
	add.s32 	%r68, %r150, %r149;
	ld.shared.u32 	%r151, [%r9];
	setp.le.s32 	%p20, %r151, %r68;
	@%p20 bra 	$L__BB2_34;
	st.shared.u32 	[%r9], %r68;
$L__BB2_34:
	bar.sync 	0;
	add.s32 	%r166, %r166, %r62;
	add.s32 	%r165, %r165, 4;
	add.s32 	%r164, %r164, 1;
	setp.ne.s32 	%p21, %r164, 0;
	@%p21 bra 	$L__BB2_32;
$L__BB2_35:
	bar.sync 	0;
	ld.shared.u32 	%r152, [%r9];
	st.global.u32 	[%rd4], %r152;
$L__BB2_36:
	ret;

}
	// .globl	_Z17blocked_FW_phase3Piiii
.visible .entry _Z17blocked_FW_phase3Piiii(
	.param .u64 .ptr .align 1 _Z17blocked_FW_phase3Piiii_param_0,
	.param .u32 _Z17blocked_FW_phase3Piiii_param_1,
	.param .u32 _Z17blocked_FW_phase3Piiii_param_2,
	.param .u32 _Z17blocked_FW_phase3Piiii_param_3
)
{
	.reg .pred 	%p<14>;
	.reg .b32 	%r<107>;
	.reg .b64 	%rd<9>;

	ld.param.u64 	%rd2, [_Z17blocked_FW_phase3Piiii_param_0];
	ld.param.u32 	%r40, [_Z17blocked_FW_phase3Piiii_param_1];
	ld.param.u32 	%r41, [_Z17blocked_FW_phase3Piiii_param_2];
	ld.param.u32 	%r42, [_Z17blocked_FW_phase3Piiii_param_3];
	mov.u32 	%r1, %ctaid.y;
	mov.u32 	%r2, %ctaid.x;
	setp.eq.s32 	%p1, %r1, %r41;
	setp.eq.s32 	%p2, %r2, %r41;
	and.pred  	%p3, %p1, %p2;
	@%p3 bra 	$L__BB3_19;
	cvta.to.global.u64 	%rd3, %rd2;
	mov.u32 	%r3, %tid.x;
	mov.u32 	%r4, %tid.y;
	shl.b32 	%r5, %r42, 4;
	mul.lo.s32 	%r6, %r5, %r42;
	mul.lo.s32 	%r43, %r40, %r1;
	mul.lo.s32 	%r44, %r43, %r42;
	mad.lo.s32 	%r45, %r40, %r4, %r3;
	mad.lo.s32 	%r46, %r42, %r2, %r45;
	add.s32 	%r47, %r46, %r44;
	mul.wide.s32 	%rd4, %r47, 4;
	add.s64 	%rd1, %rd3, %rd4;
	ld.global.u32 	%r48, [%rd1];
	mul.lo.s32 	%r7, %r42, %r4;
	add.s32 	%r49, %r7, %r3;
	shl.b32 	%r50, %r49, 2;
	mov.u32 	%r51, lmem;
	add.s32 	%r8, %r51, %r50;
	st.shared.u32 	[%r8], %r48;
	mul.lo.s32 	%r52, %r42, %r41;
	add.s32 	%r53, %r52, %r45;
	add.s32 	%r54, %r53, %r44;
	mul.wide.s32 	%rd5, %r54, 4;
	add.s64 	%rd6, %rd3, %rd5;
	ld.global.u32 	%r55, [%rd6];
	add.s32 	%r56, %r8, %r6;
	st.shared.u32 	[%r56], %r55;
	mad.lo.s32 	%r57, %r52, %r40, %r46;
	mul.wide.s32 	%rd7, %r57, 4;
	add.s64 	%rd8, %rd3, %rd7;
	ld.global.u32 	%r58, [%rd8];
	add.s32 	%r59, %r56, %r6;
	st.shared.u32 	[%r59], %r58;
	bar.sync 	0;
	setp.lt.s32 	%p4, %r42, 1;
	@%p4 bra 	$L__BB3_18;
	and.b32  	%r9, %r42, 3;
	setp.lt.u32 	%p5, %r42, 4;
	mov.b32 	%r103, 0;
	@%p5 bra 	$L__BB3_13;
	and.b32  	%r103, %r42, 2147483644;
	neg.s32 	%r102, %r103;
	shl.b32 	%r61, %r42, 5;
	or.b32  	%r62, %r61, 4;
	mul.lo.s32 	%r12, %r42, %r62;
	shl.b32 	%r63, %r3, 2;
	add.s32 	%r101, %r51, %r63;
	or.b32  	%r65, %r61, 8;
	mul.lo.s32 	%r14, %r42, %r65;
	or.b32  	%r66, %r61, 12;
	mul.lo.s32 	%r15, %r42, %r66;
	mul.lo.s32 	%r67, %r42, %r42;
	shl.b32 	%r16, %r67, 5;
	shl.b32 	%r68, %r4, 2;
	add.s32 	%r69, %r5, %r68;
	mad.lo.s32 	%r70, %r42, %r69, %r51;
	add.s32 	%r100, %r70, 8;
$L__BB3_4:
	ld.shared.u32 	%r71, [%r100+-8];
	add.s32 	%r72, %r101, %r16;
	ld.shared.u32 	%r73, [%r72];
	add.s32 	%r21, %r73, %r71;
	ld.shared.u32 	%r74, [%r8];
	setp.le.s32 	%p6, %r74, %r21;
	@%p6 bra 	$L__BB3_6;
	st.shared.u32 	[%r8], %r21;
$L__BB3_6:
	bar.sync 	0;
	ld.shared.u32 	%r75, [%r100+-4];
	add.s32 	%r76, %r101, %r12;
	ld.shared.u32 	%r77, [%r76];
	add.s32 	%r22, %r77, %r75;
	ld.shared.u32 	%r78, [%r8];
	setp.le.s32 	%p7, %r78, %r22;
	@%p7 bra 	$L__BB3_8;
	st.shared.u32 	[%r8], %r22;
$L__BB3_8:
	bar.sync 	0;
	ld.shared.u32 	%r79, [%r100];
	add.s32 	%r80, %r101, %r14;
	ld.shared.u32 	%r81, [%r80];
	add.s32 	%r23, %r81, %r79;
	ld.shared.u32 	%r82, [%r8];
	setp.le.s32 	%p8, %r82, %r23;
	@%p8 bra 	$L__BB3_10;
	st.shared.u32 	[%r8], %r23;
$L__BB3_10:
	bar.sync 	0;
	ld.shared.u32 	%r83, [%r100+4];
	add.s32 	%r84, %r101, %r15;
	ld.shared.u32 	%r85, [%r84];
	add.s32 	%r24, %r85, %r83;
	ld.shared.u32 	%r86, [%r8];
	setp.le.s32 	%p9, %r86, %r24;
	@%p9 bra 	$L__BB3_12;
	st.shared.u32 	[%r8], %r24;
$L__BB3_12:
	bar.sync 	0;
	add.s32 	%r102, %r102, 4;
	add.s32 	%r101, %r101, %r5;
	add.s32 	%r100, %r100, 16;
	setp.ne.s32 	%p10, %r102, 0;
	@%p10 bra 	$L__BB3_4;
$L__BB3_13:
	setp.eq.s32 	%p11, %r9, 0;
	@%p11 bra 	$L__BB3_18;
	mul.lo.s32 	%r87, %r42, %r42;
	shl.b32 	%r88, %r87, 5;
	mad.lo.s32 	%r89, %r103, %r42, %r3;
	shl.b32 	%r90, %r89, 2;
	add.s32 	%r91, %r88, %r90;
	add.s32 	%r106, %r51, %r91;
	shl.b32 	%r30, %r42, 2;
	add.s32 	%r93, %r103, %r7;
	shl.b32 	%r94, %r93, 2;
	add.s32 	%r95, %r6, %r94;
	add.s32 	%r105, %r51, %r95;
	neg.s32 	%r104, %r9;
$L__BB3_15:
	.pragma "nounroll";
	ld.shared.u32 	%r96, [%r105];
	ld.shared.u32 	%r97, [%r106];
	add.s32 	%r36, %r97, %r96;
	ld.shared.u32 	%r98, [%r8];
	setp.le.s32 	%p12, %r98, %r36;
	@%p12 bra 	$L__BB3_17;
	st.shared.u32 	[%r8], %r36;
$L__BB3_17:
	bar.sync 	0;
	add.s32 	%r106, %r106, %r30;
	add.s32 	%r105, %r105, 4;
	add.s32 	%r104, %r104, 1;
	setp.ne.s32 	%p13, %r104, 0;
	@%p13 bra 	$L__BB3_15;
$L__BB3_18:
	bar.sync 	0;
	ld.shared.u32 	%r99, [%r8];
	st.global.u32 	[%rd1], %r99;
$L__BB3_19:
	ret;

}


// ===== COMPILED SASS (sm_100) =====

	.target	sm_100

	.elftype	@"ET_EXEC"


//--------------------- .note.nv.tkinfo           --------------------------
	.section	.note.nv.tkinfo,"",@"SHT_NOTE"
	.sectionflags	@"SHF_NOTE_NV_TKINFO"
	.tkinfo
        /*0018*/ 	.word	0x00000002
        /*0030*/ 	.string	""
        /*0030*/ 	.string	"ptxas"
        /*0030*/ 	.string	"Cuda compilation tools, release 13.0, V13.0.88"
        /*0030*/ 	.string	"Build cuda_13.0.r13.0/compiler.36424714_0"
        /*0030*/ 	.string	"-arch sm_100 -m 64 "



//--------------------- .note.nv.cuinfo           --------------------------
	.section	.note.nv.cuinfo,"",@"SHT_NOTE"
	.sectionflags	@"SHF_NOTE_NV_CUINFO"
        /*0018*/ 	.short	0x0002
        /*001a*/ 	.short	0x0064
        /*001c*/ 	.short	0x0082
	.zero		2


//--------------------- .nv.info                  --------------------------
	.section	.nv.info,"",@"SHT_CUDA_INFO"
	.align	4


	//----- nvinfo : EIATTR_REGCOUNT
	.align		4
        /*0000*/ 	.byte	0x04, 0x2f
        /*0002*/ 	.short	(.L_1 - .L_0)
	.align		4
.L_0:
        /*0004*/ 	.word	index@(_Z16FW_simple_kernelPiii)
        /*0008*/ 	.word	0x0000000e


	//----- nvinfo : EIATTR_FRAME_SIZE
	.align		4
.L_1:
        /*000c*/ 	.byte	0x04, 0x11
        /*000e*/ 	.short	(.L_3 - .L_2)
	.align		4
.L_2:
        /*0010*/ 	.word	index@(_Z16FW_simple_kernelPiii)
        /*0014*/ 	.word	0x00000000


	//----- nvinfo : EIATTR_REGCOUNT
	.align		4
.L_3:
        /*0018*/ 	.byte	0x04, 0x2f
        /*001a*/ 	.short	(.L_5 - .L_4)
	.align		4
.L_4:
        /*001c*/ 	.word	index@(_Z17blocked_FW_phase1Piiii)
        /*0020*/ 	.word	0x00000016


	//----- nvinfo : EIATTR_FRAME_SIZE
	.align		4
.L_5:
        /*0024*/ 	.byte	0x04, 0x11
        /*0026*/ 	.short	(.L_7 - .L_6)
	.align		4
.L_6:
        /*0028*/ 	.word	index@(_Z17blocked_FW_phase1Piiii)
        /*002c*/ 	.word	0x00000000


	//----- nvinfo : EIATTR_REGCOUNT
	.align		4
.L_7:
        /*0030*/ 	.byte	0x04, 0x2f
        /*0032*/ 	.short	(.L_9 - .L_8)
	.align		4
.L_8:
        /*0034*/ 	.word	index@(_Z17blocked_FW_phase2Piiii)
        /*0038*/ 	.word	0x00000020


	//----- nvinfo : EIATTR_FRAME_SIZE
	.align		4
.L_9:
        /*003c*/ 	.byte	0x04, 0x11
        /*003e*/ 	.short	(.L_11 - .L_10)
	.align		4
.L_10:
        /*0040*/ 	.word	index@(_Z17blocked_FW_phase2Piiii)
        /*0044*/ 	.word	0x00000000


	//----- nvinfo : EIATTR_REGCOUNT
	.align		4
.L_11:
        /*0048*/ 	.byte	0x04, 0x2f
        /*004a*/ 	.short	(.L_13 - .L_12)
	.align		4
.L_12:
        /*004c*/ 	.word	index@(_Z17blocked_FW_phase3Piiii)
        /*0050*/ 	.word	0x0000001e


	//----- nvinfo : EIATTR_FRAME_SIZE
	.align		4
.L_13:
        /*0054*/ 	.byte	0x04, 0x11
        /*0056*/ 	.short	(.L_15 - .L_14)
	.align		4
.L_14:
        /*0058*/ 	.word	index@(_Z17blocked_FW_phase3Piiii)
        /*005c*/ 	.word	0x00000000


	//----- nvinfo : EIATTR_MIN_STACK_SIZE
	.align		4
.L_15:
        /*0060*/ 	.byte	0x04, 0x12
        /*0062*/ 	.short	(.L_17 - .L_16)
	.align		4
.L_16:
        /*0064*/ 	.word	index@(_Z17blocked_FW_phase3Piiii)
        /*0068*/ 	.word	0x00000000


	//----- nvinfo : EIATTR_MIN_STACK_SIZE
	.align		4
.L_17:
        /*006c*/ 	.byte	0x04, 0x12
        /*006e*/ 	.short	(.L_19 - .L_18)
	.align		4
.L_18:
        /*0070*/ 	.word	index@(_Z17blocked_FW_phase2Piiii)
        /*0074*/ 	.word	0x00000000


	//----- nvinfo : EIATTR_MIN_STACK_SIZE
	.align		4
.L_19:
        /*0078*/ 	.byte	0x04, 0x12
        /*007a*/ 	.short	(.L_21 - .L_20)
	.align		4
.L_20:
        /*007c*/ 	.word	index@(_Z17blocked_FW_phase1Piiii)
        /*0080*/ 	.word	0x00000000


	//----- nvinfo : EIATTR_MIN_STACK_SIZE
	.align		4
.L_21:
        /*0084*/ 	.byte	0x04, 0x12
        /*0086*/ 	.short	(.L_23 - .L_22)
	.align		4
.L_22:
        /*0088*/ 	.word	index@(_Z16FW_simple_kernelPiii)
        /*008c*/ 	.word	0x00000000
.L_23:


//--------------------- .nv.compat                --------------------------
	.section	.nv.compat,"",@"SHT_CUDA_COMPAT_INFO"
	.align	4
        /*0000*/ 	.byte	0x02, 0x09, 0x00, 0x00, 0x02, 0x02, 0x01, 0x00, 0x02, 0x05, 0x05, 0x00, 0x03, 0x07, 0x01, 0x01
        /*0010*/ 	.byte	0x02, 0x03, 0x00, 0x00, 0x02, 0x06, 0x01, 0x00, 0x04, 0x0b, 0x08, 0x00, 0x09, 0x00, 0x00, 0x00
        /*0020*/ 	.byte	0x00, 0x00, 0x00, 0x00


//--------------------- .nv.info._Z17blocked_FW_phase3Piiii --------------------------
	.section	.nv.info._Z17blocked_FW_phase3Piiii,"",@"SHT_CUDA_INFO"
	.sectionflags	@""
	.align	4


	//----- nvinfo : EIATTR_CUDA_API_VERSION
	.align		4
        /*0000*/ 	.byte	0x04, 0x37
        /*0002*/ 	.short	(.L_25 - .L_24)
.L_24:
        /*0004*/ 	.word	0x00000082


	//----- nvinfo : EIATTR_KPARAM_INFO
	.align		4
.L_25:
        /*0008*/ 	.byte	0x04, 0x17
        /*000a*/ 	.short	(.L_27 - .L_26)
.L_26:
        /*000c*/ 	.word	0x00000000
        /*0010*/ 	.short	0x0003
        /*0012*/ 	.short	0x0010
        /*0014*/ 	.byte	0x00, 0xf0, 0x11, 0x00


	//----- nvinfo : EIATTR_KPARAM_INFO
	.align		4
.L_27:
        /*0018*/ 	.byte	0x04, 0x17
        /*001a*/ 	.short	(.L_29 - .L_28)
.L_28:
        /*001c*/ 	.word	0x00000000
        /*0020*/ 	.short	0x0002
        /*0022*/ 	.short	0x000c
        /*0024*/ 	.byte	0x00, 0xf0, 0x11, 0x00


	//----- nvinfo : EIATTR_KPARAM_INFO
	.align		4
.L_29:
        /*0028*/ 	.byte	0x04, 0x17
        /*002a*/ 	.short	(.L_31 - .L_30)
.L_30:
        /*002c*/ 	.word	0x00000000
        /*0030*/ 	.short	0x0001
        /*0032*/ 	.short	0x0008
        /*0034*/ 	.byte	0x00, 0xf0, 0x11, 0x00


	//----- nvinfo : EIATTR_KPARAM_INFO
	.align		4
.L_31:
        /*0038*/ 	.byte	0x04, 0x17
        /*003a*/ 	.short	(.L_33 - .L_32)
.L_32:
        /*003c*/ 	.word	0x00000000
        /*0040*/ 	.short	0x0000
        /*0042*/ 	.short	0x0000
        /*0044*/ 	.byte	0x00, 0xf5, 0x21, 0x00


	//----- nvinfo : EIATTR_SPARSE_MMA_MASK
	.align		4
.L_33:
        /*0048*/ 	.byte	0x03, 0x50
        /*004a*/ 	.short	0x0000


	//----- nvinfo : EIATTR_MAXREG_COUNT
	.align		4
        /*004c*/ 	.byte	0x03, 0x1b
        /*004e*/ 	.short	0x00ff


	//----- nvinfo : EIATTR_NUM_BARRIERS
	.align		4
        /*0050*/ 	.byte	0x02, 0x4c
        /*0052*/ 	.byte	0x01
	.zero		1


	//----- nvinfo : EIATTR_MERCURY_ISA_VERSION
	.align		4
        /*0054*/ 	.byte	0x03, 0x5f
        /*0056*/ 	.short	0x0101


	//----- nvinfo : EIATTR_VRC_CTA_INIT_COUNT
	.align		4
        /*0058*/ 	.byte	0x02, 0x4a
	.zero		1
	.zero		1


	//----- nvinfo : EIATTR_EXIT_INSTR_OFFSETS
	.align		4
        /*005c*/ 	.byte	0x04, 0x1c
        /*005e*/ 	.short	(.L_35 - .L_34)


	//   ....[0]....
.L_34:
        /*0060*/ 	.word	0x00000060


	//   ....[1]....
        /*0064*/ 	.word	0x000007a0


	//----- nvinfo : EIATTR_CBANK_PARAM_SIZE
	.align		4
.L_35:
        /*0068*/ 	.byte	0x03, 0x19
        /*006a*/ 	.short	0x0014


	//----- nvinfo : EIATTR_PARAM_CBANK
	.align		4
        /*006c*/ 	.byte	0x04, 0x0a
        /*006e*/ 	.short	(.L_37 - .L_36)
	.align		4
.L_36:
        /*0070*/ 	.word	index@(.nv.constant0._Z17blocked_FW_phase3Piiii)
        /*0074*/ 	.short	0x0380
        /*0076*/ 	.short	0x0014


	//----- nvinfo : EIATTR_SW_WAR
	.align		4
.L_37:
        /*0078*/ 	.byte	0x04, 0x36
        /*007a*/ 	.short	(.L_39 - .L_38)
.L_38:
        /*007c*/ 	.word	0x00000008
.L_39:


//--------------------- .nv.info._Z17blocked_FW_phase2Piiii --------------------------
	.section	.nv.info._Z17blocked_FW_phase2Piiii,"",@"SHT_CUDA_INFO"
	.sectionflags	@""
	.align	4


	//----- nvinfo : EIATTR_CUDA_API_VERSION
	.align		4
        /*0000*/ 	.byte	0x04, 0x37
        /*0002*/ 	.short	(.L_41 - .L_40)
.L_40:
        /*0004*/ 	.word	0x00000082


	//----- nvinfo : EIATTR_KPARAM_INFO
	.align		4
.L_41:
        /*0008*/ 	.byte	0x04, 0x17
        /*000a*/ 	.short	(.L_43 - .L_42)
.L_42:
        /*000c*/ 	.word	0x00000000
        /*0010*/ 	.short	0x0003
        /*0012*/ 	.short	0x0010
        /*0014*/ 	.byte	0x00, 0xf0, 0x11, 0x00


	//----- nvinfo : EIATTR_KPARAM_INFO
	.align		4
.L_43:
        /*0018*/ 	.byte	0x04, 0x17
        /*001a*/ 	.short	(.L_45 - .L_44)
.L_44:
        /*001c*/ 	.word	0x00000000
        /*0020*/ 	.short	0x0002
        /*0022*/ 	.short	0x000c
        /*0024*/ 	.byte	0x00, 0xf0, 0x11, 0x00


	//----- nvinfo : EIATTR_KPARAM_INFO
	.align		4
.L_45:
        /*0028*/ 	.byte	0x04, 0x17
        /*002a*/ 	.short	(.L_47 - .L_46)
.L_46:
        /*002c*/ 	.word	0x00000000
        /*0030*/ 	.short	0x0001
        /*0032*/ 	.short	0x0008
        /*0034*/ 	.byte	0x00, 0xf0, 0x11, 0x00


	//----- nvinfo : EIATTR_KPARAM_INFO
	.align		4
.L_47:
        /*0038*/ 	.byte	0x04, 0x17
        /*003a*/ 	.short	(.L_49 - .L_48)
.L_48:
        /*003c*/ 	.word	0x00000000
        /*0040*/ 	.short	0x0000
        /*0042*/ 	.short	0x0000
        /*0044*/ 	.byte	0x00, 0xf5, 0x21, 0x00


	//----- nvinfo : EIATTR_SPARSE_MMA_MASK
	.align		4
.L_49:
        /*0048*/ 	.byte	0x03, 0x50
        /*004a*/ 	.short	0x0000


	//----- nvinfo : EIATTR_MAXREG_COUNT
	.align		4
        /*004c*/ 	.byte	0x03, 0x1b
        /*004e*/ 	.short	0x00ff


	//----- nvinfo : EIATTR_NUM_BARRIERS
	.align		4
        /*0050*/ 	.byte	0x02, 0x4c
        /*0052*/ 	.byte	0x01
	.zero		1


	//----- nvinfo : EIATTR_MERCURY_ISA_VERSION
	.align		4
        /*0054*/ 	.byte	0x03, 0x5f
        /*0056*/ 	.short	0x0101


	//----- nvinfo : EIATTR_VRC_CTA_INIT_COUNT
	.align		4
        /*0058*/ 	.byte	0x02, 0x4a
	.zero		1
	.zero		1


	//----- nvinfo : EIATTR_EXIT_INSTR_OFFSETS
	.align		4
        /*005c*/ 	.byte	0x04, 0x1c
        /*005e*/ 	.short	(.L_51 - .L_50)


	//   ....[0]....
.L_50:
        /*0060*/ 	.word	0x00000040


	//   ....[1]....
        /*0064*/ 	.word	0x00000c30


	//----- nvinfo : EIATTR_CBANK_PARAM_SIZE
	.align		4
.L_51:
        /*0068*/ 	.byte	0x03, 0x19
        /*006a*/ 	.short	0x0014


	//----- nvinfo : EIATTR_PARAM_CBANK
	.align		4
        /*006c*/ 	.byte	0x04, 0x0a
        /*006e*/ 	.short	(.L_53 - .L_52)
	.align		4
.L_52:
        /*0070*/ 	.word	index@(.nv.constant0._Z17blocked_FW_phase2Piiii)
        /*0074*/ 	.short	0x0380
        /*0076*/ 	.short	0x0014


	//----- nvinfo : EIATTR_SW_WAR
	.align		4
.L_53:
        /*0078*/ 	.byte	0x04, 0x36
        /*007a*/ 	.short	(.L_55 - .L_54)
.L_54:
        /*007c*/ 	.word	0x00000008
.L_55:


//--------------------- .nv.info._Z17blocked_FW_phase1Piiii --------------------------
	.section	.nv.info._Z17blocked_FW_phase1Piiii,"",@"SHT_CUDA_INFO"
	.sectionflags	@""
	.align	4


	//----- nvinfo : EIATTR_CUDA_API_VERSION
	.align		4
        /*0000*/ 	.byte	0x04, 0x37
        /*0002*/ 	.short	(.L_57 - .L_56)
.L_56:
        /*0004*/ 	.word	0x00000082


	//----- nvinfo : EIATTR_KPARAM_INFO
	.align		4
.L_57:
        /*0008*/ 	.byte	0x04, 0x17
        /*000a*/ 	.short	(.L_59 - .L_58)
.L_58:
        /*000c*/ 	.word	0x00000000
        /*0010*/ 	.short	0x0003
        /*0012*/ 	.short	0x0010
        /*0014*/ 	.byte	0x00, 0xf0, 0x11, 0x00


	//----- nvinfo : EIATTR_KPARAM_INFO
	.align		4
.L_59:
        /*0018*/ 	.byte	0x04, 0x17
        /*001a*/ 	.short	(.L_61 - .L_60)
.L_60:
        /*001c*/ 	.word	0x00000000
        /*0020*/ 	.short	0x0002
        /*0022*/ 	.short	0x000c
        /*0024*/ 	.byte	0x00, 0xf0, 0x11, 0x00


	//----- nvinfo : EIATTR_KPARAM_INFO
	.align		4
.L_61:
        /*0028*/ 	.byte	0x04, 0x17
        /*002a*/ 	.short	(.L_63 - .L_62)
.L_62:
        /*002c*/ 	.word	0x00000000
        /*0030*/ 	.short	0x0001
        /*0032*/ 	.short	0x0008
        /*0034*/ 	.byte	0x00, 0xf0, 0x11, 0x00


	//----- nvinfo : EIATTR_KPARAM_INFO
	.align		4
.L_63:
        /*0038*/ 	.byte	0x04, 0x17
        /*003a*/ 	.short	(.L_65 - .L_64)
.L_64:
        /*003c*/ 	.word	0x00000000
        /*0040*/ 	.short	0x0000
        /*0042*/ 	.short	0x0000
        /*0044*/ 	.byte	0x00, 0xf5, 0x21, 0x00


	//----- nvinfo : EIATTR_SPARSE_MMA_MASK
	.align		4
.L_65:
        /*0048*/ 	.byte	0x03, 0x50
        /*004a*/ 	.short	0x0000


	//----- nvinfo : EIATTR_MAXREG_COUNT
	.align		4
        /*004c*/ 	.byte	0x03, 0x1b
        /*004e*/ 	.short	0x00ff


	//----- nvinfo : EIATTR_NUM_BARRIERS
	.align		4
        /*0050*/ 	.byte	0x02, 0x4c
        /*0052*/ 	.byte	0x01
	.zero		1


	//----- nvinfo : EIATTR_MERCURY_ISA_VERSION
	.align		4
        /*0054*/ 	.byte	0x03, 0x5f
        /*0056*/ 	.short	0x0101


	//----- nvinfo : EIATTR_VRC_CTA_INIT_COUNT
	.align		4
        /*0058*/ 	.byte	0x02, 0x4a
	.zero		1
	.zero		1


	//----- nvinfo : EIATTR_EXIT_INSTR_OFFSETS
	.align		4
        /*005c*/ 	.byte	0x04, 0x1c
        /*005e*/ 	.short	(.L_67 - .L_66)


	//   ....[0]....
.L_66:
        /*0060*/ 	.word	0x000005d0


	//----- nvinfo : EIATTR_CBANK_PARAM_SIZE
	.align		4
.L_67:
        /*0064*/ 	.byte	0x03, 0x19
        /*0066*/ 	.short	0x0014


	//----- nvinfo : EIATTR_PARAM_CBANK
	.align		4
        /*0068*/ 	.byte	0x04, 0x0a
        /*006a*/ 	.short	(.L_69 - .L_68)
	.align		4
.L_68:
        /*006c*/ 	.word	index@(.nv.constant0._Z17blocked_FW_phase1Piiii)
        /*0070*/ 	.short	0x0380
        /*0072*/ 	.short	0x0014


	//----- nvinfo : EIATTR_SW_WAR
	.align		4
.L_69:
        /*0074*/ 	.byte	0x04, 0x36
        /*0076*/ 	.short	(.L_71 - .L_70)
.L_70:
        /*0078*/ 	.word	0x00000008
.L_71:


//--------------------- .nv.info._Z16FW_simple_kernelPiii --------------------------
	.section	.nv.info._Z16FW_simple_kernelPiii,"",@"SHT_CUDA_INFO"
	.sectionflags	@""
	.align	4


	//----- nvinfo : EIATTR_CUDA_API_VERSION
	.align		4
        /*0000*/ 	.byte	0x04, 0x37
        /*0002*/ 	.short	(.L_73 - .L_72)
.L_72:
        /*0004*/ 	.word	0x00000082


	//----- nvinfo : EIATTR_KPARAM_INFO
	.align		4
.L_73:
        /*0008*/ 	.byte	0x04, 0x17
        /*000a*/ 	.short	(.L_75 - .L_74)
.L_74:
        /*000c*/ 	.word	0x00000000
        /*0010*/ 	.short	0x0002
        /*0012*/ 	.short	0x000c
        /*0014*/ 	.byte	0x00, 0xf0, 0x11, 0x00


	//----- nvinfo : EIATTR_KPARAM_INFO
	.align		4
.L_75:
        /*0018*/ 	.byte	0x04, 0x17
        /*001a*/ 	.short	(.L_77 - .L_76)
.L_76:
        /*001c*/ 	.word	0x00000000
        /*0020*/ 	.short	0x0001
        /*0022*/ 	.short	0x0008
        /*0024*/ 	.byte	0x00, 0xf0, 0x11, 0x00


	//----- nvinfo : EIATTR_KPARAM_INFO
	.align		4
.L_77:
        /*0028*/ 	.byte	0x04, 0x17
        /*002a*/ 	.short	(.L_79 - .L_78)
.L_78:
        /*002c*/ 	.word	0x00000000
        /*0030*/ 	.short	0x0000
        /*0032*/ 	.short	0x0000
        /*0034*/ 	.byte	0x00, 0xf5, 0x21, 0x00


	//----- nvinfo : EIATTR_SPARSE_MMA_MASK
	.align		4
.L_79:
        /*0038*/ 	.byte	0x03, 0x50
        /*003a*/ 	.short	0x0000


	//----- nvinfo : EIATTR_MAXREG_COUNT
	.align		4
        /*003c*/ 	.byte	0x03, 0x1b
        /*003e*/ 	.short	0x00ff


	//----- nvinfo : EIATTR_MERCURY_ISA_VERSION
	.align		4
        /*0040*/ 	.byte	0x03, 0x5f
        /*0042*/ 	.short	0x0101


	//----- nvinfo : EIATTR_VRC_CTA_INIT_COUNT
	.align		4
        /*0044*/ 	.byte	0x02, 0x4a
	.zero		1
	.zero		1


	//----- nvinfo : EIATTR_EXIT_INSTR_OFFSETS
	.align		4
        /*0048*/ 	.byte	0x04, 0x1c
        /*004a*/ 	.short	(.L_81 - .L_80)


	//   ....[0]....
.L_80:
        /*004c*/ 	.word	0x000000c0


	//   ....[1]....
        /*0050*/ 	.word	0x000001b0


	//   ....[2]....
        /*0054*/ 	.word	0x000001d0


	//----- nvinfo : EIATTR_CBANK_PARAM_SIZE
	.align		4
.L_81:
        /*0058*/ 	.byte	0x03, 0x19
        /*005a*/ 	.short	0x0010


	//----- nvinfo : EIATTR_PARAM_CBANK
	.align		4
        /*005c*/ 	.byte	0x04, 0x0a
        /*005e*/ 	.short	(.L_83 - .L_82)
	.align		4
.L_82:
        /*0060*/ 	.word	index@(.nv.constant0._Z16FW_simple_kernelPiii)
        /*0064*/ 	.short	0x0380
        /*0066*/ 	.short	0x0010


	//----- nvinfo : EIATTR_SW_WAR
	.align		4
.L_83:
        /*0068*/ 	.byte	0x04, 0x36
        /*006a*/ 	.short	(.L_85 - .L_84)
.L_84:
        /*006c*/ 	.word	0x00000008
.L_85:


//--------------------- .nv.callgraph             --------------------------
	.section	.nv.callgraph,"",@"SHT_CUDA_CALLGRAPH"
	.align	4
	.sectionentsize	8
	.align		4
        /*0000*/ 	.word	0x00000000
	.align		4
        /*0004*/ 	.word	0xffffffff
	.align		4
        /*0008*/ 	.word	0x00000000
	.align		4
        /*000c*/ 	.word	0xfffffffe
	.align		4
        /*0010*/ 	.word	0x00000000
	.align		4
        /*0014*/ 	.word	0xfffffffd
	.align		4
        /*0018*/ 	.word	0x00000000
	.align		4
        /*001c*/ 	.word	0xfffffffc


//--------------------- .text._Z17blocked_FW_phase3Piiii --------------------------
	.section	.text._Z17blocked_FW_phase3Piiii,"ax",@progbits
	.align	128
        .global         _Z17blocked_FW_phase3Piiii
        .type           _Z17blocked_FW_phase3Piiii,@function
        .size           _Z17blocked_FW_phase3Piiii,(.L_x_20 - _Z17blocked_FW_phase3Piiii)
        .other          _Z17blocked_FW_phase3Piiii,@"STO_CUDA_ENTRY STV_DEFAULT"
_Z17blocked_FW_phase3Piiii:
.text._Z17blocked_FW_phase3Piiii:
[----:B------:R-:W-:Y:S08]  /*0000*/  LDC R1, c[0x0][0x37c] ;  /* 0x0000df00ff017b82 */ /* 0x000ff00000000800 */
[----:B------:R-:W0:Y:S08]  /*0010*/  S2UR UR5, SR_CTAID.X ;  /* 0x00000000000579c3 */ /* 0x000e300000002500 */
[----:B------:R-:W0:Y:S08]  /*0020*/  LDC R7, c[0x0][0x38c] ;  /* 0x0000e300ff077b82 */ /* 0x000e300000000800 */
[----:B------:R-:W1:Y:S01]  /*0030*/  S2UR UR4, SR_CTAID.Y ;  /* 0x00000000000479c3 */ /* 0x000e620000002600 */
[----:B0-----:R-:W-:-:S02]  /*0040*/  ISETP.NE.AND P0, PT, R7, UR5, PT ;  /* 0x0000000507007c0c */ /* 0x001fc4000bf05270 */
[----:B-1----:R-:W-:-:S13]  /*0050*/  ISETP.EQ.AND P1, PT, R7, UR4, PT ;  /* 0x0000000407007c0c */ /* 0x002fda000bf22270 */
[----:B------:R-:W-:Y:S05]  /*0060*/  @!P0 EXIT P1 ;  /* 0x000000000000894d */ /* 0x000fea0000800000 */
[----:B------:R-:W0:Y:S01]  /*0070*/  S2R R0, SR_TID.X ;  /* 0x0000000000007919 */ /* 0x000e220000002100 */
[----:B------:R-:W1:Y:S01]  /*0080*/  LDCU UR6, c[0x0][0x390] ;  /* 0x00007200ff0677ac */ /* 0x000e620008000800 */
[----:B------:R-:W2:Y:S01]  /*0090*/  LDC.64 R12, c[0x0][0x380] ;  /* 0x0000e000ff0c7b82 */ /* 0x000ea20000000a00 */
[----:B------:R-:W0:Y:S01]  /*00a0*/  S2R R5, SR_TID.Y ;  /* 0x0000000000057919 */ /* 0x000e220000002200 */
[----:B------:R-:W3:Y:S01]  /*00b0*/  LDCU UR8, c[0x0][0x388] ;  /* 0x00007100ff0877ac */ /* 0x000ee20008000800 */
[----:B-1----:R-:W-:Y:S01]  /*00c0*/  IMAD.U32 R4, RZ, RZ, UR6 ;  /* 0x00000006ff047e24 */ /* 0x002fe2000f8e00ff */
[----:B------:R-:W1:Y:S03]  /*00d0*/  LDCU.64 UR6, c[0x0][0x358] ;  /* 0x00006b00ff0677ac */ /* 0x000e660008000a00 */
[----:B------:R-:W-:Y:S01]  /*00e0*/  IMAD R2, R7, R4, RZ ;  /* 0x0000000407027224 */ /* 0x000fe200078e02ff */
[----:B---3--:R-:W-:-:S02]  /*00f0*/  UIMAD UR4, UR4, UR8, URZ ;  /* 0x00000008040472a4 */ /* 0x008fc4000f8e02ff */
[----:B0-----:R-:W-:-:S04]  /*0100*/  IMAD R3, R5, UR8, R0 ;  /* 0x0000000805037c24 */ /* 0x001fc8000f8e0200 */
[C---:B------:R-:W-:Y:S02]  /*0110*/  IMAD R7, R4.reuse, UR5, R3 ;  /* 0x0000000504077c24 */ /* 0x040fe4000f8e0203 */
[----:B------:R-:W-:Y:S02]  /*0120*/  IMAD.IADD R9, R3, 0x1, R2 ;  /* 0x0000000103097824 */ /* 0x000fe400078e0202 */
[C---:B------:R-:W-:Y:S02]  /*0130*/  IMAD R3, R4.reuse, UR4, R7 ;  /* 0x0000000404037c24 */ /* 0x040fe4000f8e0207 */
[----:B------:R-:W-:Y:S02]  /*0140*/  IMAD R9, R4, UR4, R9 ;  /* 0x0000000404097c24 */ /* 0x000fe4000f8e0209 */
[----:B------:R-:W-:Y:S02]  /*0150*/  IMAD R7, R2, UR8, R7 ;  /* 0x0000000802077c24 */ /* 0x000fe4000f8e0207 */
[----:B--2---:R-:W-:-:S04]  /*0160*/  IMAD.WIDE R2, R3, 0x4, R12 ;  /* 0x0000000403027825 */ /* 0x004fc800078e020c */
[--C-:B------:R-:W-:Y:S02]  /*0170*/  IMAD.WIDE R10, R9, 0x4, R12.reuse ;  /* 0x00000004090a7825 */ /* 0x100fe400078e020c */
[----:B-1----:R-:W2:Y:S02]  /*0180*/  LDG.E R9, desc[UR6][R2.64] ;  /* 0x0000000602097981 */ /* 0x002ea4000c1e1900 */
[----:B------:R-:W-:Y:S02]  /*0190*/  IMAD.WIDE R12, R7, 0x4, R12 ;  /* 0x00000004070c7825 */ /* 0x000fe400078e020c */
[----:B------:R-:W3:Y:S04]  /*01a0*/  LDG.E R10, desc[UR6][R10.64] ;  /* 0x000000060a0a7981 */ /* 0x000ee8000c1e1900 */
[----:B------:R-:W4:Y:S01]  /*01b0*/  LDG.E R12, desc[UR6][R12.64] ;  /* 0x000000060c0c7981 */ /* 0x000f22000c1e1900 */
[----:B------:R-:W0:Y:S01]  /*01c0*/  S2UR UR5, SR_CgaCtaId ;  /* 0x00000000000579c3 */ /* 0x000e220000008800 */
[----:B------:R-:W-:Y:S01]  /*01d0*/  UMOV UR4, 0x400 ;  /* 0x0000040000047882 */ /* 0x000fe20000000000 */
[----:B------:R-:W-:Y:S01]  /*01e0*/  IMAD R8, R5, R4, R0 ;  /* 0x0000000405087224 */ /* 0x000fe200078e0200 */
[----:B------:R-:W-:-:S02]  /*01f0*/  SHF.L.U32 R6, R4, 0x4, RZ ;  /* 0x0000000404067819 */ /* 0x000fc400000006ff */
[----:B------:R-:W-:-:S03]  /*0200*/  ISETP.GE.AND P0, PT, R4, 0x1, PT ;  /* 0x000000010400780c */ /* 0x000fc60003f06270 */
[----:B------:R-:W-:Y:S01]  /*0210*/  IMAD R7, R6, R4, RZ ;  /* 0x0000000406077224 */ /* 0x000fe200078e02ff */
[----:B0-----:R-:W-:-:S06]  /*0220*/  ULEA UR4, UR5, UR4, 0x18 ;  /* 0x0000000405047291 */ /* 0x001fcc000f8ec0ff */
[----:B------:R-:W-:-:S05]  /*0230*/  LEA R8, R8, UR4, 0x2 ;  /* 0x0000000408087c11 */ /* 0x000fca000f8e10ff */
[----:B------:R-:W-:-:S05]  /*0240*/  IMAD.IADD R14, R7, 0x1, R8 ;  /* 0x00000001070e7824 */ /* 0x000fca00078e0208 */
[----:B------:R-:W-:Y:S01]  /*0250*/  IADD3 R15, PT, PT, R7, R14, RZ ;  /* 0x0000000e070f7210 */ /* 0x000fe20007ffe0ff */
[----:B--2---:R0:W-:Y:S04]  /*0260*/  STS [R8], R9 ;  /* 0x0000000908007388 */ /* 0x0041e80000000800 */
[----:B---3--:R0:W-:Y:S04]  /*0270*/  STS [R14], R10 ;  /* 0x0000000a0e007388 */ /* 0x0081e80000000800 */
[----:B----4-:R0:W-:Y:S01]  /*0280*/  STS [R15], R12 ;  /* 0x0000000c0f007388 */ /* 0x0101e20000000800 */
[----:B------:R-:W-:Y:S06]  /*0290*/  BAR.SYNC.DEFER_BLOCKING 0x0 ;  /* 0x0000000000007b1d */ /* 0x000fec0000010000 */
[----:B------:R-:W-:Y:S05]  /*02a0*/  @!P0 BRA `(.L_x_0) ;  /* 0x0000000400308947 */ /* 0x000fea0003800000 */
[C---:B------:R-:W-:Y:S01]  /*02b0*/  ISETP.GE.U32.AND P1, PT, R4.reuse, 0x4, PT ;  /* 0x000000040400780c */ /* 0x040fe20003f26070 */
[----:B------:R-:W-:Y:S01]  /*02c0*/  IMAD.MOV.U32 R11, RZ, RZ, RZ ;  /* 0x000000ffff0b7224 */ /* 0x000fe200078e00ff */
[----:B0-----:R-:W-:-:S04]  /*02d0*/  LOP3.LUT R9, R4, 0x3, RZ, 0xc0, !PT ;  /* 0x0000000304097812 */ /* 0x001fc800078ec0ff */
[----:B------:R-:W-:-:S07]  /*02e0*/  ISETP.NE.AND P0, PT, R9, RZ, PT ;  /* 0x000000ff0900720c */ /* 0x000fce0003f05270 */
[----:B------:R-:W-:Y:S06]  /*02f0*/  @!P1 BRA `(.L_x_1) ;  /* 0x0000000000c49947 */ /* 0x000fec0003800000 */
[----:B------:R-:W0:Y:S01]  /*0300*/  LDC R10, c[0x0][0x390] ;  /* 0x0000e400ff0a7b82 */ /* 0x000e220000000800 */
[----:B------:R-:W-:Y:S01]  /*0310*/  LEA R17, R5, R6, 0x2 ;  /* 0x0000000605117211 */ /* 0x000fe200078e10ff */
[CC--:B------:R-:W-:Y:S01]  /*0320*/  IMAD R12, R4.reuse, R4.reuse, RZ ;  /* 0x00000004040c7224 */ /* 0x0c0fe200078e02ff */
[C---:B------:R-:W-:Y:S02]  /*0330*/  LOP3.LUT R11, R4.reuse, 0x7ffffffc, RZ, 0xc0, !PT ;  /* 0x7ffffffc040b7812 */ /* 0x040fe400078ec0ff */
[C---:B------:R-:W-:Y:S01]  /*0340*/  LEA R13, R4.reuse, 0x4, 0x5 ;  /* 0x00000004040d7811 */ /* 0x040fe200078e28ff */
[----:B------:R-:W-:Y:S01]  /*0350*/  IMAD R16, R17, R4, UR4 ;  /* 0x0000000411107e24 */ /* 0x000fe2000f8e0204 */
[C---:B------:R-:W-:Y:S01]  /*0360*/  LEA R15, R4.reuse, 0x8, 0x5 ;  /* 0x00000008040f7811 */ /* 0x040fe200078e28ff */
[----:B------:R-:W-:Y:S01]  /*0370*/  IMAD.MOV R14, RZ, RZ, -R11 ;  /* 0x000000ffff0e7224 */ /* 0x000fe200078e0a0b */
[----:B------:R-:W-:Y:S02]  /*0380*/  LEA R17, R4, 0xc, 0x5 ;  /* 0x0000000c04117811 */ /* 0x000fe400078e28ff */
[----:B------:R-:W-:-:S02]  /*0390*/  LEA R19, R0, UR4, 0x2 ;  /* 0x0000000400137c11 */ /* 0x000fc4000f8e10ff */
[----:B------:R-:W-:-:S07]  /*03a0*/  IADD3 R16, PT, PT, R16, 0x8, RZ ;  /* 0x0000000810107810 */ /* 0x000fce0007ffe0ff */
.L_x_2:
[----:B------:R-:W-:Y:S01]  /*03b0*/  IMAD R18, R12, 0x20, R19 ;  /* 0x000000200c127824 */ /* 0x000fe200078e0213 */
[----:B------:R-:W-:Y:S01]  /*03c0*/  LDS R4, [R16+-0x8] ;  /* 0xfffff80010047984 */ /* 0x000fe20000000800 */
[----:B------:R-:W-:-:S03]  /*03d0*/  VIADD R14, R14, 0x4 ;  /* 0x000000040e0e7836 */ /* 0x000fc60000000000 */
[----:B------:R-:W1:Y:S04]  /*03e0*/  LDS R21, [R18] ;  /* 0x0000000012157984 */ /* 0x000e680000000800 */
[----:B------:R-:W2:Y:S01]  /*03f0*/  LDS R20, [R8] ;  /* 0x0000000008147984 */ /* 0x000ea20000000800 */
[----:B-1----:R-:W-:Y:S01]  /*0400*/  IADD3 R25, PT, PT, R4, R21, RZ ;  /* 0x0000001504197210 */ /* 0x002fe20007ffe0ff */
[----:B0-----:R-:W-:-:S03]  /*0410*/  IMAD.MOV.U32 R4, RZ, RZ, R10 ;  /* 0x000000ffff047224 */ /* 0x001fc600078e000a */
[----:B--2---:R-:W-:Y:S01]  /*0420*/  ISETP.GT.AND P1, PT, R20, R25, PT ;  /* 0x000000191400720c */ /* 0x004fe20003f24270 */
[----:B------:R-:W-:-:S12]  /*0430*/  IMAD R21, R13, R4, R19 ;  /* 0x000000040d157224 */ /* 0x000fd800078e0213 */
[----:B------:R-:W-:Y:S01]  /*0440*/  @P1 STS [R8], R25 ;  /* 0x0000001908001388 */ /* 0x000fe20000000800 */
[----:B------:R-:W-:Y:S06]  /*0450*/  BAR.SYNC.DEFER_BLOCKING 0x0 ;  /* 0x0000000000007b1d */ /* 0x000fec0000010000 */
[----:B------:R-:W-:Y:S04]  /*0460*/  LDS R21, [R21] ;  /* 0x0000000015157984 */ /* 0x000fe80000000800 */
[----:B------:R-:W0:Y:S04]  /*0470*/  LDS R20, [R16+-0x4] ;  /* 0xfffffc0010147984 */ /* 0x000e280000000800 */
[----:B------:R-:W1:Y:S01]  /*0480*/  LDS R22, [R8] ;  /* 0x0000000008167984 */ /* 0x000e620000000800 */
[----:B0-----:R-:W-:Y:S01]  /*0490*/  IADD3 R27, PT, PT, R20, R21, RZ ;  /* 0x00000015141b7210 */ /* 0x001fe20007ffe0ff */
[----:B------:R-:W-:-:S02]  /*04a0*/  IMAD R20, R15, R4, R19 ;  /* 0x000000040f147224 */ /* 0x000fc400078e0213 */
[----:B------:R-:W-:Y:S01]  /*04b0*/  IMAD R21, R17, R4, R19 ;  /* 0x0000000411157224 */ /* 0x000fe200078e0213 */
[----:B-1----:R-:W-:Y:S02]  /*04c0*/  ISETP.GT.AND P1, PT, R22, R27, PT ;  /* 0x0000001b1600720c */ /* 0x002fe40003f24270 */
[----:B------:R-:W-:-:S11]  /*04d0*/  IADD3 R19, PT, PT, R6, R19, RZ ;  /* 0x0000001306137210 */ /* 0x000fd60007ffe0ff */
[----:B------:R-:W-:Y:S01]  /*04e0*/  @P1 STS [R8], R27 ;  /* 0x0000001b08001388 */ /* 0x000fe20000000800 */
[----:B------:R-:W-:Y:S06]  /*04f0*/  BAR.SYNC.DEFER_BLOCKING 0x0 ;  /* 0x0000000000007b1d */ /* 0x000fec0000010000 */
[----:B------:R-:W-:Y:S04]  /*0500*/  LDS R23, [R20] ;  /* 0x0000000014177984 */ /* 0x000fe80000000800 */
[----:B------:R-:W0:Y:S04]  /*0510*/  LDS R18, [R16] ;  /* 0x0000000010127984 */ /* 0x000e280000000800 */
[----:B------:R-:W1:Y:S01]  /*0520*/  LDS R22, [R8] ;  /* 0x0000000008167984 */ /* 0x000e620000000800 */
[----:B0-----:R-:W-:-:S05]  /*0530*/  IMAD.IADD R23, R18, 0x1, R23 ;  /* 0x0000000112177824 */ /* 0x001fca00078e0217 */
[----:B-1----:R-:W-:-:S13]  /*0540*/  ISETP.GT.AND P1, PT, R22, R23, PT ;  /* 0x000000171600720c */ /* 0x002fda0003f24270 */
[----:B------:R-:W-:Y:S01]  /*0550*/  @P1 STS [R8], R23 ;  /* 0x0000001708001388 */ /* 0x000fe20000000800 */
[----:B------:R-:W-:Y:S06]  /*0560*/  BAR.SYNC.DEFER_BLOCKING 0x0 ;  /* 0x0000000000007b1d */ /* 0x000fec0000010000 */
[----:B------:R-:W-:Y:S04]  /*0570*/  LDS R21, [R21] ;  /* 0x0000000015157984 */ /* 0x000fe80000000800 */
[----:B------:R0:W1:Y:S04]  /*0580*/  LDS R18, [R16+0x4] ;  /* 0x0000040010127984 */ /* 0x0000680000000800 */
[----:B------:R-:W2:Y:S01]  /*0590*/  LDS R22, [R8] ;  /* 0x0000000008167984 */ /* 0x000ea20000000800 */
[----:B0-----:R-:W-:Y:S01]  /*05a0*/  VIADD R16, R16, 0x10 ;  /* 0x0000001010107836 */ /* 0x001fe20000000000 */
[----:B-1----:R-:W-:-:S04]  /*05b0*/  IADD3 R25, PT, PT, R18, R21, RZ ;  /* 0x0000001512197210 */ /* 0x002fc80007ffe0ff */
[----:B--2---:R-:W-:-:S13]  /*05c0*/  ISETP.GT.AND P1, PT, R22, R25, PT ;  /* 0x000000191600720c */ /* 0x004fda0003f24270 */
[----:B------:R1:W-:Y:S01]  /*05d0*/  @P1 STS [R8], R25 ;  /* 0x0000001908001388 */ /* 0x0003e20000000800 */
[----:B------:R-:W-:Y:S01]  /*05e0*/  BAR.SYNC.DEFER_BLOCKING 0x0 ;  /* 0x0000000000007b1d */ /* 0x000fe20000010000 */
[----:B------:R-:W-:-:S13]  /*05f0*/  ISETP.NE.AND P1, PT, R14, RZ, PT ;  /* 0x000000ff0e00720c */ /* 0x000fda0003f25270 */
[----:B-1----:R-:W-:Y:S05]  /*0600*/  @P1 BRA `(.L_x_2) ;  /* 0xfffffffc00681947 */ /* 0x002fea000383ffff */
.L_x_1:
[----:B------:R-:W-:Y:S05]  /*0610*/  @!P0 BRA `(.L_x_0) ;  /* 0x0000000000548947 */ /* 0x000fea0003800000 */
[----:B------:R-:W0:Y:S01]  /*0620*/  LDC R15, c[0x0][0x390] ;  /* 0x0000e400ff0f7b82 */ /* 0x000e220000000800 */
[-C--:B------:R-:W-:Y:S01]  /*0630*/  IMAD R0, R11, R4.reuse, R0 ;  /* 0x000000040b007224 */ /* 0x080fe200078e0200 */
[----:B------:R-:W-:Y:S01]  /*0640*/  IADD3 R9, PT, PT, -R9, RZ, RZ ;  /* 0x000000ff09097210 */ /* 0x000fe20007ffe1ff */
[-C--:B------:R-:W-:Y:S02]  /*0650*/  IMAD R13, R4, R4.reuse, RZ ;  /* 0x00000004040d7224 */ /* 0x080fe400078e02ff */
[----:B------:R-:W-:-:S03]  /*0660*/  IMAD R4, R5, R4, R11 ;  /* 0x0000000405047224 */ /* 0x000fc600078e020b */
[----:B------:R-:W-:Y:S01]  /*0670*/  LEA R0, R13, R0, 0x3 ;  /* 0x000000000d007211 */ /* 0x000fe200078e18ff */
[----:B------:R-:W-:-:S03]  /*0680*/  IMAD R4, R4, 0x4, R7 ;  /* 0x0000000404047824 */ /* 0x000fc600078e0207 */
[----:B------:R-:W-:Y:S01]  /*0690*/  LEA R0, R0, UR4, 0x2 ;  /* 0x0000000400007c11 */ /* 0x000fe2000f8e10ff */
[----:B------:R-:W-:-:S07]  /*06a0*/  VIADD R4, R4, UR4 ;  /* 0x0000000404047c36 */ /* 0x000fce0008000000 */
.L_x_3:
[----:B------:R1:W-:Y:S01]  /*06b0*/  LDS R5, [R4] ;  /* 0x0000000004057984 */ /* 0x0003e20000000800 */
[----:B------:R-:W-:-:S03]  /*06c0*/  VIADD R9, R9, 0x1 ;  /* 0x0000000109097836 */ /* 0x000fc60000000000 */
[----:B------:R0:W2:Y:S04]  /*06d0*/  LDS R6, [R0] ;  /* 0x0000000000067984 */ /* 0x0000a80000000800 */
[----:B------:R-:W3:Y:S01]  /*06e0*/  LDS R7, [R8] ;  /* 0x0000000008077984 */ /* 0x000ee20000000800 */
[----:B-1----:R-:W-:Y:S02]  /*06f0*/  IADD3 R4, PT, PT, R4, 0x4, RZ ;  /* 0x0000000404047810 */ /* 0x002fe40007ffe0ff */
[----:B0-----:R-:W-:Y:S02]  /*0700*/  LEA R0, R15, R0, 0x2 ;  /* 0x000000000f007211 */ /* 0x001fe400078e10ff */
[----:B--2---:R-:W-:-:S04]  /*0710*/  IADD3 R5, PT, PT, R5, R6, RZ ;  /* 0x0000000605057210 */ /* 0x004fc80007ffe0ff */
[----:B---3--:R-:W-:-:S13]  /*0720*/  ISETP.GT.AND P0, PT, R7, R5, PT ;  /* 0x000000050700720c */ /* 0x008fda0003f04270 */
[----:B------:R1:W-:Y:S01]  /*0730*/  @P0 STS [R8], R5 ;  /* 0x0000000508000388 */ /* 0x0003e20000000800 */
[----:B------:R-:W-:Y:S01]  /*0740*/  BAR.SYNC.DEFER_BLOCKING 0x0 ;  /* 0x0000000000007b1d */ /* 0x000fe20000010000 */
[----:B------:R-:W-:-:S13]  /*0750*/  ISETP.NE.AND P0, PT, R9, RZ, PT ;  /* 0x000000ff0900720c */ /* 0x000fda0003f05270 */
[----:B-1----:R-:W-:Y:S05]  /*0760*/  @P0 BRA `(.L_x_3) ;  /* 0xfffffffc00d00947 */ /* 0x002fea000383ffff */
.L_x_0:
[----:B------:R-:W-:Y:S06]  /*0770*/  BAR.SYNC.DEFER_BLOCKING 0x0 ;  /* 0x0000000000007b1d */ /* 0x000fec0000010000 */
[----:B------:R-:W1:Y:S04]  /*0780*/  LDS R5, [R8] ;  /* 0x0000000008057984 */ /* 0x000e680000000800 */
[----:B-1----:R-:W-:Y:S01]  /*0790*/  STG.E desc[UR6][R2.64], R5 ;  /* 0x0000000502007986 */ /* 0x002fe2000c101906 */
[----:B------:R-:W-:Y:S05]  /*07a0*/  EXIT ;  /* 0x000000000000794d */ /* 0x000fea0003800000 */
.L_x_4:
[----:B------:R-:W-:-:S00]  /*07b0*/  BRA `(.L_x_4) ;  /* 0xfffffffc00fc7947 */ /* 0x000fc0000383ffff */
[----:B------:R-:W-:-:S00]  /*07c0*/  NOP ;  /* 0x0000000000007918 */ /* 0x000fc00000000000 */
        /* <DEDUP_REMOVED lines=11> */
.L_x_20:


//--------------------- .text._Z17blocked_FW_phase2Piiii --------------------------
	.section	.text._Z17blocked_FW_phase2Piiii,"ax",@progbits
	.align	128
        .global         _Z17blocked_FW_phase2Piiii
        .type           _Z17blocked_FW_phase2Piiii,@function
        .size           _Z17blocked_FW_phase2Piiii,(.L_x_21 - _Z17blocked_FW_phase2Piiii)
        .other          _Z17blocked_FW_phase2Piiii,@"STO_CUDA_ENTRY STV_DEFAULT"
_Z17blocked_FW_phase2Piiii:
.text._Z17blocked_FW_phase2Piiii:
[----:B------:R-:W-:Y:S08]  /*0000*/  LDC R1, c[0x0][0x37c] ;  /* 0x0000df00ff017b82 */ /* 0x000ff00000000800 */
[----:B------:R-:W0:Y:S08]  /*0010*/  S2UR UR4, SR_CTAID.X ;  /* 0x00000000000479c3 */ /* 0x000e300000002500 */
[----:B------:R-:W0:Y:S02]  /*0020*/  LDC R11, c[0x0][0x38c] ;  /* 0x0000e300ff0b7b82 */ /* 0x000e240000000800 */
[----:B0-----:R-:W-:-:S13]  /*0030*/  ISETP.NE.AND P0, PT, R11, UR4, PT ;  /* 0x000000040b007c0c */ /* 0x001fda000bf05270 */
[----:B------:R-:W-:Y:S05]  /*0040*/  @!P0 EXIT ;  /* 0x000000000000894d */ /* 0x000fea0003800000 */
[----:B------:R-:W0:Y:S01]  /*0050*/  S2R R9, SR_TID.X ;  /* 0x0000000000097919 */ /* 0x000e220000002100 */
[----:B------:R-:W1:Y:S01]  /*0060*/  LDCU UR6, c[0x0][0x390] ;  /* 0x00007200ff0677ac */ /* 0x000e620008000800 */
[----:B------:R-:W2:Y:S01]  /*0070*/  LDC.64 R2, c[0x0][0x380] ;  /* 0x0000e000ff027b82 */ /* 0x000ea20000000a00 */
[----:B------:R-:W0:Y:S01]  /*0080*/  S2R R12, SR_TID.Y ;  /* 0x00000000000c7919 */ /* 0x000e220000002200 */
[----:B------:R-:W0:Y:S01]  /*0090*/  LDCU UR5, c[0x0][0x388] ;  /* 0x00007100ff0577ac */ /* 0x000e220008000800 */
[----:B------:R-:W3:Y:S01]  /*00a0*/  LDCU.64 UR8, c[0x0][0x358] ;  /* 0x00006b00ff0877ac */ /* 0x000ee20008000a00 */
[----:B-1----:R-:W-:-:S04]  /*00b0*/  IMAD.U32 R8, RZ, RZ, UR6 ;  /* 0x00000006ff087e24 */ /* 0x002fc8000f8e00ff */
[----:B------:R-:W-:Y:S02]  /*00c0*/  IMAD R11, R11, R8, RZ ;  /* 0x000000080b0b7224 */ /* 0x000fe400078e02ff */
[----:B------:R-:W-:Y:S02]  /*00d0*/  IMAD R13, R8, UR4, RZ ;  /* 0x00000004080d7c24 */ /* 0x000fe4000f8e02ff */
[----:B0-----:R-:W-:-:S04]  /*00e0*/  IMAD R10, R12, UR5, R9 ;  /* 0x000000050c0a7c24 */ /* 0x001fc8000f8e0209 */
[----:B------:R-:W-:-:S04]  /*00f0*/  IMAD.IADD R0, R11, 0x1, R10 ;  /* 0x000000010b007824 */ /* 0x000fc800078e020a */
[--C-:B------:R-:W-:Y:S02]  /*0100*/  IMAD R5, R13, UR5, R0.reuse ;  /* 0x000000050d057c24 */ /* 0x100fe4000f8e0200 */
[----:B------:R-:W-:Y:S02]  /*0110*/  IMAD R7, R11, UR5, R0 ;  /* 0x000000050b077c24 */ /* 0x000fe4000f8e0200 */
[----:B--2---:R-:W-:-:S04]  /*0120*/  IMAD.WIDE R4, R5, 0x4, R2 ;  /* 0x0000000405047825 */ /* 0x004fc800078e0202 */
[----:B------:R-:W-:Y:S01]  /*0130*/  IMAD.WIDE R2, R7, 0x4, R2 ;  /* 0x0000000407027825 */ /* 0x000fe200078e0202 */
[----:B---3--:R-:W2:Y:S04]  /*0140*/  LDG.E R15, desc[UR8][R4.64] ;  /* 0x00000008040f7981 */ /* 0x008ea8000c1e1900 */
[----:B------:R-:W3:Y:S01]  /*0150*/  LDG.E R17, desc[UR8][R2.64] ;  /* 0x0000000802117981 */ /* 0x000ee2000c1e1900 */
[----:B------:R-:W0:Y:S01]  /*0160*/  S2UR UR5, SR_CgaCtaId ;  /* 0x00000000000579c3 */ /* 0x000e220000008800 */
[----:B------:R-:W-:Y:S01]  /*0170*/  SHF.L.U32 R7, R8, 0x4, RZ ;  /* 0x0000000408077819 */ /* 0x000fe200000006ff */
[----:B------:R-:W-:Y:S01]  /*0180*/  IMAD R6, R12, R8, RZ ;  /* 0x000000080c067224 */ /* 0x000fe200078e02ff */
[----:B------:R-:W-:Y:S01]  /*0190*/  UMOV UR4, 0x400 ;  /* 0x0000040000047882 */ /* 0x000fe20000000000 */
[----:B------:R-:W-:-:S02]  /*01a0*/  ISETP.GE.AND P0, PT, R8, 0x1, PT ;  /* 0x000000010800780c */ /* 0x000fc40003f06270 */
[----:B------:R-:W-:-:S05]  /*01b0*/  IMAD R0, R7, R8, RZ ;  /* 0x0000000807007224 */ /* 0x000fca00078e02ff */
[----:B------:R-:W-:Y:S01]  /*01c0*/  R2UR UR6, R0 ;  /* 0x00000000000672ca */ /* 0x000fe200000e0000 */
[----:B------:R-:W-:Y:S01]  /*01d0*/  IMAD.IADD R0, R6, 0x1, R9 ;  /* 0x0000000106007824 */ /* 0x000fe200078e0209 */
[----:B0-----:R-:W-:-:S06]  /*01e0*/  ULEA UR4, UR5, UR4, 0x18 ;  /* 0x0000000405047291 */ /* 0x001fcc000f8ec0ff */
[----:B------:R-:W-:-:S05]  /*01f0*/  LEA R0, R0, UR4, 0x2 ;  /* 0x0000000400007c11 */ /* 0x000fca000f8e10ff */
[----:B--2---:R0:W-:Y:S04]  /*0200*/  STS [R0], R15 ;  /* 0x0000000f00007388 */ /* 0x0041e80000000800 */
[----:B---3--:R0:W-:Y:S01]  /*0210*/  STS [R0+UR6], R17 ;  /* 0x0000001100007988 */ /* 0x0081e20008000806 */
[----:B------:R-:W-:Y:S06]  /*0220*/  BAR.SYNC.DEFER_BLOCKING 0x0 ;  /* 0x0000000000007b1d */ /* 0x000fec0000010000 */
[----:B------:R-:W-:Y:S05]  /*0230*/  @!P0 BRA `(.L_x_5) ;  /* 0x0000000400208947 */ /* 0x000fea0003800000 */
[C---:B------:R-:W-:Y:S01]  /*0240*/  ISETP.GE.U32.AND P1, PT, R8.reuse, 0x4, PT ;  /* 0x000000040800780c */ /* 0x040fe20003f26070 */
[----:B0-----:R-:W-:Y:S01]  /*0250*/  IMAD.MOV.U32 R15, RZ, RZ, RZ ;  /* 0x000000ffff0f7224 */ /* 0x001fe200078e00ff */
[----:B------:R-:W-:-:S04]  /*0260*/  LOP3.LUT R14, R8, 0x3, RZ, 0xc0, !PT ;  /* 0x00000003080e7812 */ /* 0x000fc800078ec0ff */
[----:B------:R-:W-:-:S07]  /*0270*/  ISETP.NE.AND P0, PT, R14, RZ, PT ;  /* 0x000000ff0e00720c */ /* 0x000fce0003f05270 */
[----:B------:R-:W-:Y:S06]  /*0280*/  @!P1 BRA `(.L_x_6) ;  /* 0x0000000000b89947 */ /* 0x000fec0003800000 */
[----:B------:R-:W0:Y:S01]  /*0290*/  LDC R16, c[0x0][0x390] ;  /* 0x0000e400ff107b82 */ /* 0x000e220000000800 */
[----:B------:R-:W-:Y:S01]  /*02a0*/  LOP3.LUT R15, R8, 0x7ffffffc, RZ, 0xc0, !PT ;  /* 0x7ffffffc080f7812 */ /* 0x000fe200078ec0ff */
[C---:B------:R-:W-:Y:S01]  /*02b0*/  VIADD R19, R7.reuse, 0x8 ;  /* 0x0000000807137836 */ /* 0x040fe20000000000 */
[----:B------:R-:W-:Y:S01]  /*02c0*/  LEA R20, R6, UR4, 0x2 ;  /* 0x0000000406147c11 */ /* 0x000fe2000f8e10ff */
[C---:B------:R-:W-:Y:S01]  /*02d0*/  VIADD R21, R7.reuse, 0xc ;  /* 0x0000000c07157836 */ /* 0x040fe20000000000 */
[----:B------:R-:W-:Y:S01]  /*02e0*/  IADD3 R17, PT, PT, R7, 0x4, RZ ;  /* 0x0000000407117810 */ /* 0x000fe20007ffe0ff */
[----:B------:R-:W-:Y:S01]  /*02f0*/  IMAD.MOV R22, RZ, RZ, -R15 ;  /* 0x000000ffff167224 */ /* 0x000fe200078e0a0f */
[----:B------:R-:W-:Y:S02]  /*0300*/  LEA R18, R9, UR4, 0x2 ;  /* 0x0000000409127c11 */ /* 0x000fe4000f8e10ff */
[----:B------:R-:W-:-:S07]  /*0310*/  IADD3 R20, PT, PT, R20, 0x8, RZ ;  /* 0x0000000814147810 */ /* 0x000fce0007ffe0ff */
.L_x_7:
[----:B------:R-:W-:Y:S01]  /*0320*/  LDS R8, [R20+-0x8] ;  /* 0xfffff80014087984 */ /* 0x000fe20000000800 */
[----:B------:R-:W-:-:S03]  /*0330*/  VIADD R22, R22, 0x4 ;  /* 0x0000000416167836 */ /* 0x000fc60000000000 */
[----:B------:R-:W1:Y:S04]  /*0340*/  LDS R23, [R18+UR6] ;  /* 0x0000000612177984 */ /* 0x000e680008000800 */
[----:B------:R-:W2:Y:S01]  /*0350*/  LDS R24, [R0] ;  /* 0x0000000000187984 */ /* 0x000ea20000000800 */
[----:B-1----:R-:W-:Y:S01]  /*0360*/  IMAD.IADD R27, R8, 0x1, R23 ;  /* 0x00000001081b7824 */ /* 0x002fe200078e0217 */
[----:B0-----:R-:W-:-:S04]  /*0370*/  MOV R8, R16 ;  /* 0x0000001000087202 */ /* 0x001fc80000000f00 */
[----:B--2---:R-:W-:Y:S01]  /*0380*/  ISETP.GT.AND P1, PT, R24, R27, PT ;  /* 0x0000001b1800720c */ /* 0x004fe20003f24270 */
[----:B------:R-:W-:-:S12]  /*0390*/  IMAD R24, R17, R8, R18 ;  /* 0x0000000811187224 */ /* 0x000fd800078e0212 */
[----:B------:R-:W-:Y:S01]  /*03a0*/  @P1 STS [R0], R27 ;  /* 0x0000001b00001388 */ /* 0x000fe20000000800 */
[----:B------:R-:W-:Y:S06]  /*03b0*/  BAR.SYNC.DEFER_BLOCKING 0x0 ;  /* 0x0000000000007b1d */ /* 0x000fec0000010000 */
[----:B------:R-:W-:Y:S04]  /*03c0*/  LDS R24, [R24] ;  /* 0x0000000018187984 */ /* 0x000fe80000000800 */
[----:B------:R-:W0:Y:S04]  /*03d0*/  LDS R23, [R20+-0x4] ;  /* 0xfffffc0014177984 */ /* 0x000e280000000800 */
[----:B------:R-:W1:Y:S01]  /*03e0*/  LDS R25, [R0] ;  /* 0x0000000000197984 */ /* 0x000e620000000800 */
[----:B0-----:R-:W-:-:S02]  /*03f0*/  IMAD.IADD R28, R23, 0x1, R24 ;  /* 0x00000001171c7824 */ /* 0x001fc400078e0218 */
[----:B------:R-:W-:-:S03]  /*0400*/  IMAD R24, R21, R8, R18 ;  /* 0x0000000815187224 */ /* 0x000fc600078e0212 */
[----:B-1----:R-:W-:Y:S01]  /*0410*/  ISETP.GT.AND P1, PT, R25, R28, PT ;  /* 0x0000001c1900720c */ /* 0x002fe20003f24270 */
[--C-:B------:R-:W-:Y:S02]  /*0420*/  IMAD R25, R19, R8, R18.reuse ;  /* 0x0000000813197224 */ /* 0x100fe400078e0212 */
[----:B------:R-:W-:-:S10]  /*0430*/  IMAD.IADD R18, R7, 0x1, R18 ;  /* 0x0000000107127824 */ /* 0x000fd400078e0212 */
        /* <DEDUP_REMOVED lines=12> */
[----:B0-----:R-:W-:-:S02]  /*0500*/  IADD3 R20, PT, PT, R20, 0x10, RZ ;  /* 0x0000001014147810 */ /* 0x001fc40007ffe0ff */
[----:B-1----:R-:W-:-:S04]  /*0510*/  IADD3 R23, PT, PT, R23, R24, RZ ;  /* 0x0000001817177210 */ /* 0x002fc80007ffe0ff */
[----:B--2---:R-:W-:-:S13]  /*0520*/  ISETP.GT.AND P1, PT, R26, R23, PT ;  /* 0x000000171a00720c */ /* 0x004fda0003f24270 */
[----:B------:R1:W-:Y:S01]  /*0530*/  @P1 STS [R0], R23 ;  /* 0x0000001700001388 */ /* 0x0003e20000000800 */
[----:B------:R-:W-:Y:S01]  /*0540*/  BAR.SYNC.DEFER_BLOCKING 0x0 ;  /* 0x0000000000007b1d */ /* 0x000fe20000010000 */
[----:B------:R-:W-:-:S13]  /*0550*/  ISETP.NE.AND P1, PT, R22, RZ, PT ;  /* 0x000000ff1600720c */ /* 0x000fda0003f25270 */
[----:B-1----:R-:W-:Y:S05]  /*0560*/  @P1 BRA `(.L_x_7) ;  /* 0xfffffffc006c1947 */ /* 0x002fea000383ffff */
.L_x_6:
[----:B------:R-:W-:Y:S05]  /*0570*/  @!P0 BRA `(.L_x_5) ;  /* 0x0000000000508947 */ /* 0x000fea0003800000 */
[----:B------:R-:W0:Y:S01]  /*0580*/  LDC R19, c[0x0][0x390] ;  /* 0x0000e400ff137b82 */ /* 0x000e220000000800 */
[----:B------:R-:W-:Y:S02]  /*0590*/  IMAD R8, R15, R8, R9 ;  /* 0x000000080f087224 */ /* 0x000fe400078e0209 */
[----:B------:R-:W-:Y:S02]  /*05a0*/  IMAD.IADD R15, R6, 0x1, R15 ;  /* 0x00000001060f7824 */ /* 0x000fe400078e020f */
[----:B------:R-:W-:Y:S01]  /*05b0*/  IMAD.MOV R16, RZ, RZ, -R14 ;  /* 0x000000ffff107224 */ /* 0x000fe200078e0a0e */
[----:B------:R-:W-:Y:S02]  /*05c0*/  LEA R8, R8, UR6, 0x2 ;  /* 0x0000000608087c11 */ /* 0x000fe4000f8e10ff */
[----:B------:R-:W-:Y:S02]  /*05d0*/  LEA R14, R15, UR4, 0x2 ;  /* 0x000000040f0e7c11 */ /* 0x000fe4000f8e10ff */
[----:B------:R-:W-:-:S07]  /*05e0*/  IADD3 R15, PT, PT, R8, UR4, RZ ;  /* 0x00000004080f7c10 */ /* 0x000fce000fffe0ff */
.L_x_8:
[----:B------:R1:W-:Y:S01]  /*05f0*/  LDS R8, [R14] ;  /* 0x000000000e087984 */ /* 0x0003e20000000800 */
[----:B------:R-:W-:-:S03]  /*0600*/  VIADD R16, R16, 0x1 ;  /* 0x0000000110107836 */ /* 0x000fc60000000000 */
[----:B------:R-:W2:Y:S04]  /*0610*/  LDS R17, [R15] ;  /* 0x000000000f117984 */ /* 0x000ea80000000800 */
[----:B------:R-:W3:Y:S01]  /*0620*/  LDS R18, [R0] ;  /* 0x0000000000127984 */ /* 0x000ee20000000800 */
[----:B-1----:R-:W-:Y:S02]  /*0630*/  VIADD R14, R14, 0x4 ;  /* 0x000000040e0e7836 */ /* 0x002fe40000000000 */
[----:B--2---:R-:W-:Y:S01]  /*0640*/  IMAD.IADD R17, R8, 0x1, R17 ;  /* 0x0000000108117824 */ /* 0x004fe200078e0211 */
[----:B0-----:R-:W-:-:S04]  /*0650*/  MOV R8, R19 ;  /* 0x0000001300087202 */ /* 0x001fc80000000f00 */
[----:B---3--:R-:W-:Y:S01]  /*0660*/  ISETP.GT.AND P0, PT, R18, R17, PT ;  /* 0x000000111200720c */ /* 0x008fe20003f04270 */
[----:B------:R-:W-:-:S12]  /*0670*/  IMAD R15, R8, 0x4, R15 ;  /* 0x00000004080f7824 */ /* 0x000fd800078e020f */
[----:B------:R1:W-:Y:S01]  /*0680*/  @P0 STS [R0], R17 ;  /* 0x0000001100000388 */ /* 0x0003e20000000800 */
[----:B------:R-:W-:Y:S01]  /*0690*/  BAR.SYNC.DEFER_BLOCKING 0x0 ;  /* 0x0000000000007b1d */ /* 0x000fe20000010000 */
[----:B------:R-:W-:-:S13]  /*06a0*/  ISETP.NE.AND P0, PT, R16, RZ, PT ;  /* 0x000000ff1000720c */ /* 0x000fda0003f05270 */
[----:B-1----:R-:W-:Y:S05]  /*06b0*/  @P0 BRA `(.L_x_8) ;  /* 0xfffffffc00cc0947 */ /* 0x002fea000383ffff */
.L_x_5:
[----:B------:R-:W-:Y:S01]  /*06c0*/  BAR.SYNC.DEFER_BLOCKING 0x0 ;  /* 0x0000000000007b1d */ /* 0x000fe20000010000 */
[----:B------:R-:W-:-:S07]  /*06d0*/  IADD3 R10, PT, PT, R13, R10, RZ ;  /* 0x0000000a0d0a7210 */ /* 0x000fce0007ffe0ff */
[----:B0-----:R-:W0:Y:S01]  /*06e0*/  LDC.64 R14, c[0x0][0x380] ;  /* 0x0000e000ff0e7b82 */ /* 0x001e220000000a00 */
[----:B------:R-:W1:Y:S01]  /*06f0*/  LDCU UR5, c[0x0][0x388] ;  /* 0x00007100ff0577ac */ /* 0x000e620008000800 */
[----:B------:R-:W2:Y:S01]  /*0700*/  LDS R17, [R0] ;  /* 0x0000000000117984 */ /* 0x000ea20000000800 */
[----:B-1----:R-:W-:-:S04]  /*0710*/  IMAD R11, R11, UR5, R10 ;  /* 0x000000050b0b7c24 */ /* 0x002fc8000f8e020a */
[----:B0-----:R-:W-:Y:S01]  /*0720*/  IMAD.WIDE R10, R11, 0x4, R14 ;  /* 0x000000040b0a7825 */ /* 0x001fe200078e020e */
[----:B--2---:R0:W-:Y:S04]  /*0730*/  STG.E desc[UR8][R4.64], R17 ;  /* 0x0000001104007986 */ /* 0x0041e8000c101908 */
[----:B------:R-:W2:Y:S04]  /*0740*/  LDG.E R13, desc[UR8][R10.64] ;  /* 0x000000080a0d7981 */ /* 0x000ea8000c1e1900 */
[----:B------:R-:W3:Y:S01]  /*0750*/  LDG.E R3, desc[UR8][R2.64] ;  /* 0x0000000802037981 */ /* 0x000ee2000c1e1900 */
[----:B------:R-:W-:-:S03]  /*0760*/  ISETP.GE.AND P0, PT, R8, 0x1, PT ;  /* 0x000000010800780c */ /* 0x000fc60003f06270 */
        /* <DEDUP_REMOVED lines=10> */
[----:B------:R-:W-:Y:S01]  /*0810*/  IMAD R5, R12, 0x4, R7 ;  /* 0x000000040c057824 */ /* 0x000fe200078e0207 */
[----:B------:R-:W-:-:S03]  /*0820*/  LOP3.LUT R3, R8, 0x7ffffffc, RZ, 0xc0, !PT ;  /* 0x7ffffffc08037812 */ /* 0x000fc600078ec0ff */
[----:B------:R-:W-:Y:S01]  /*0830*/  IMAD R13, R5, R8, UR4 ;  /* 0x00000004050d7e24 */ /* 0x000fe2000f8e0208 */
[----:B------:R-:W-:Y:S02]  /*0840*/  LEA R5, R9, UR4, 0x2 ;  /* 0x0000000409057c11 */ /* 0x000fe4000f8e10ff */
[----:B------:R-:W-:Y:S01]  /*0850*/  IADD3 R12, PT, PT, -R3, RZ, RZ ;  /* 0x000000ff030c7210 */ /* 0x000fe20007ffe1ff */
[----:B------:R-:W-:-:S07]  /*0860*/  VIADD R13, R13, 0x8 ;  /* 0x000000080d0d7836 */ /* 0x000fce0000000000 */
.L_x_11:
[----:B------:R-:W-:Y:S01]  /*0870*/  LDS R8, [R13+-0x8] ;  /* 0xfffff8000d087984 */ /* 0x000fe20000000800 */
[----:B------:R-:W-:-:S03]  /*0880*/  IADD3 R12, PT, PT, R12, 0x4, RZ ;  /* 0x000000040c0c7810 */ /* 0x000fc60007ffe0ff */
[----:B------:R-:W1:Y:S04]  /*0890*/  LDS R15, [R5] ;  /* 0x00000000050f7984 */ /* 0x000e680000000800 */
[----:B------:R-:W2:Y:S01]  /*08a0*/  LDS R14, [R0] ;  /* 0x00000000000e7984 */ /* 0x000ea20000000800 */
[----:B-1----:R-:W-:Y:S01]  /*08b0*/  IMAD.IADD R19, R8, 0x1, R15 ;  /* 0x0000000108137824 */ /* 0x002fe200078e020f */
[----:B0-----:R-:W-:-:S04]  /*08c0*/  MOV R8, R4 ;  /* 0x0000000400087202 */ /* 0x001fc80000000f00 */
[----:B--2---:R-:W-:Y:S01]  /*08d0*/  ISETP.GT.AND P1, PT, R14, R19, PT ;  /* 0x000000130e00720c */ /* 0x004fe20003f24270 */
[----:B------:R-:W-:-:S12]  /*08e0*/  IMAD R15, R8, 0x4, R5 ;  /* 0x00000004080f7824 */ /* 0x000fd800078e0205 */
[----:B------:R-:W-:Y:S01]  /*08f0*/  @P1 STS [R0], R19 ;  /* 0x0000001300001388 */ /* 0x000fe20000000800 */
[----:B------:R-:W-:Y:S06]  /*0900*/  BAR.SYNC.DEFER_BLOCKING 0x0 ;  /* 0x0000000000007b1d */ /* 0x000fec0000010000 */
[----:B------:R-:W-:Y:S04]  /*0910*/  LDS R15, [R15] ;  /* 0x000000000f0f7984 */ /* 0x000fe80000000800 */
[----:B------:R-:W0:Y:S04]  /*0920*/  LDS R14, [R13+-0x4] ;  /* 0xfffffc000d0e7984 */ /* 0x000e280000000800 */
[----:B------:R-:W1:Y:S01]  /*0930*/  LDS R16, [R0] ;  /* 0x0000000000107984 */ /* 0x000e620000000800 */
[----:B0-----:R-:W-:-:S02]  /*0940*/  IMAD.IADD R21, R14, 0x1, R15 ;  /* 0x000000010e157824 */ /* 0x001fc400078e020f */
[----:B------:R-:W-:-:S03]  /*0950*/  IMAD R15, R8, 0xc, R5 ;  /* 0x0000000c080f7824 */ /* 0x000fc600078e0205 */
[----:B-1----:R-:W-:Y:S02]  /*0960*/  ISETP.GT.AND P1, PT, R16, R21, PT ;  /* 0x000000151000720c */ /* 0x002fe40003f24270 */
[----:B------:R-:W-:Y:S01]  /*0970*/  LEA R16, R8, R5, 0x3 ;  /* 0x0000000508107211 */ /* 0x000fe200078e18ff */
        /* <DEDUP_REMOVED lines=13> */
[----:B0-----:R-:W-:-:S02]  /*0a50*/  VIADD R13, R13, 0x10 ;  /* 0x000000100d0d7836 */ /* 0x001fc40000000000 */
[----:B-1----:R-:W-:-:S05]  /*0a60*/  IMAD.IADD R14, R14, 0x1, R15 ;  /* 0x000000010e0e7824 */ /* 0x002fca00078e020f */
[----:B--2---:R-:W-:-:S13]  /*0a70*/  ISETP.GT.AND P1, PT, R17, R14, PT ;  /* 0x0000000e1100720c */ /* 0x004fda0003f24270 */
[----:B------:R1:W-:Y:S01]  /*0a80*/  @P1 STS [R0], R14 ;  /* 0x0000000e00001388 */ /* 0x0003e20000000800 */
[----:B------:R-:W-:Y:S01]  /*0a90*/  BAR.SYNC.DEFER_BLOCKING 0x0 ;  /* 0x0000000000007b1d */ /* 0x000fe20000010000 */
[----:B------:R-:W-:-:S13]  /*0aa0*/  ISETP.NE.AND P1, PT, R12, RZ, PT ;  /* 0x000000ff0c00720c */ /* 0x000fda0003f25270 */
[----:B-1----:R-:W-:Y:S05]  /*0ab0*/  @P1 BRA `(.L_x_11) ;  /* 0xfffffffc006c1947 */ /* 0x002fea000383ffff */
.L_x_10:
[----:B------:R-:W-:Y:S05]  /*0ac0*/  @!P0 BRA `(.L_x_9) ;  /* 0x00000000004c8947 */ /* 0x000fea0003800000 */
[----:B------:R-:W0:Y:S01]  /*0ad0*/  LDC R12, c[0x0][0x390] ;  /* 0x0000e400ff0c7b82 */ /* 0x000e220000000800 */
[----:B------:R-:W-:Y:S01]  /*0ae0*/  IADD3 R6, PT, PT, R6, R3, RZ ;  /* 0x0000000306067210 */ /* 0x000fe20007ffe0ff */
[----:B------:R-:W-:Y:S02]  /*0af0*/  IMAD R3, R3, R8, R9 ;  /* 0x0000000803037224 */ /* 0x000fe400078e0209 */
[----:B------:R-:W-:Y:S01]  /*0b00*/  IMAD.MOV R2, RZ, RZ, -R2 ;  /* 0x000000ffff027224 */ /* 0x000fe200078e0a02 */
[----:B------:R-:W-:Y:S02]  /*0b10*/  LEA R6, R6, UR6, 0x2 ;  /* 0x0000000606067c11 */ /* 0x000fe4000f8e10ff */
[----:B------:R-:W-:Y:S02]  /*0b20*/  LEA R3, R3, UR4, 0x2 ;  /* 0x0000000403037c11 */ /* 0x000fe4000f8e10ff */
[----:B------:R-:W-:-:S07]  /*0b30*/  IADD3 R6, PT, PT, R6, UR4, RZ ;  /* 0x0000000406067c10 */ /* 0x000fce000fffe0ff */
.L_x_12:
[----:B------:R1:W-:Y:S01]  /*0b40*/  LDS R4, [R6] ;  /* 0x0000000006047984 */ /* 0x0003e20000000800 */
[----:B------:R-:W-:-:S03]  /*0b50*/  IADD3 R2, PT, PT, R2, 0x1, RZ ;  /* 0x0000000102027810 */ /* 0x000fc60007ffe0ff */
[----:B------:R0:W2:Y:S04]  /*0b60*/  LDS R5, [R3] ;  /* 0x0000000003057984 */ /* 0x0000a80000000800 */
[----:B------:R-:W3:Y:S01]  /*0b70*/  LDS R7, [R0] ;  /* 0x0000000000077984 */ /* 0x000ee20000000800 */
[----:B-1----:R-:W-:Y:S01]  /*0b80*/  VIADD R6, R6, 0x4 ;  /* 0x0000000406067836 */ /* 0x002fe20000000000 */
[----:B0-----:R-:W-:Y:S01]  /*0b90*/  LEA R3, R12, R3, 0x2 ;  /* 0x000000030c037211 */ /* 0x001fe200078e10ff */
[----:B--2---:R-:W-:-:S05]  /*0ba0*/  IMAD.IADD R4, R4, 0x1, R5 ;  /* 0x0000000104047824 */ /* 0x004fca00078e0205 */
[----:B---3--:R-:W-:-:S13]  /*0bb0*/  ISETP.GT.AND P0, PT, R7, R4, PT ;  /* 0x000000040700720c */ /* 0x008fda0003f04270 */
[----:B------:R1:W-:Y:S01]  /*0bc0*/  @P0 STS [R0], R4 ;  /* 0x0000000400000388 */ /* 0x0003e20000000800 */
[----:B------:R-:W-:Y:S01]  /*0bd0*/  BAR.SYNC.DEFER_BLOCKING 0x0 ;  /* 0x0000000000007b1d */ /* 0x000fe20000010000 */
[----:B------:R-:W-:-:S13]  /*0be0*/  ISETP.NE.AND P0, PT, R2, RZ, PT ;  /* 0x000000ff0200720c */ /* 0x000fda0003f05270 */
[----:B-1----:R-:W-:Y:S05]  /*0bf0*/  @P0 BRA `(.L_x_12) ;  /* 0xfffffffc00d00947 */ /* 0x002fea000383ffff */
.L_x_9:
[----:B------:R-:W-:Y:S06]  /*0c00*/  BAR.SYNC.DEFER_BLOCKING 0x0 ;  /* 0x0000000000007b1d */ /* 0x000fec0000010000 */
[----:B0-----:R-:W0:Y:S04]  /*0c10*/  LDS R3, [R0] ;  /* 0x0000000000037984 */ /* 0x001e280000000800 */
[----:B0-----:R-:W-:Y:S01]  /*0c20*/  STG.E desc[UR8][R10.64], R3 ;  /* 0x000000030a007986 */ /* 0x001fe2000c101908 */
[----:B------:R-:W-:Y:S05]  /*0c30*/  EXIT ;  /* 0x000000000000794d */ /* 0x000fea0003800000 */
.L_x_13:
        /* <DEDUP_REMOVED lines=12> */
.L_x_21:


//--------------------- .text._Z17blocked_FW_phase1Piiii --------------------------
	.section	.text._Z17blocked_FW_phase1Piiii,"ax",@progbits
	.align	128
        .global         _Z17blocked_FW_phase1Piiii
        .type           _Z17blocked_FW_phase1Piiii,@function
        .size           _Z17blocked_FW_phase1Piiii,(.L_x_22 - _Z17blocked_FW_phase1Piiii)
        .other          _Z17blocked_FW_phase1Piiii,@"STO_CUDA_ENTRY STV_DEFAULT"
_Z17blocked_FW_phase1Piiii:
.text._Z17blocked_FW_phase1Piiii:
[----:B------:R-:W-:Y:S01]  /*0000*/  LDC R1, c[0x0][0x37c] ;  /* 0x0000df00ff017b82 */ /* 0x000fe20000000800 */
[----:B------:R-:W0:Y:S01]  /*0010*/  S2R R6, SR_TID.Y ;  /* 0x0000000000067919 */ /* 0x000e220000002200 */
[----:B------:R-:W1:Y:S06]  /*0020*/  LDCU UR6, c[0x0][0x390] ;  /* 0x00007200ff0677ac */ /* 0x000e6c0008000800 */
[----:B------:R-:W2:Y:S01]  /*0030*/  LDC.64 R2, c[0x0][0x380] ;  /* 0x0000e000ff027b82 */ /* 0x000ea20000000a00 */
[----:B------:R-:W3:Y:S01]  /*0040*/  S2R R0, SR_TID.X ;  /* 0x0000000000007919 */ /* 0x000ee20000002100 */
[----:B------:R-:W0:Y:S01]  /*0050*/  LDCU.64 UR4, c[0x0][0x388] ;  /* 0x00007100ff0477ac */ /* 0x000e220008000a00 */
[----:B-1----:R-:W-:Y:S01]  /*0060*/  IMAD.U32 R5, RZ, RZ, UR6 ;  /* 0x00000006ff057e24 */ /* 0x002fe2000f8e00ff */
[----:B------:R-:W1:Y:S03]  /*0070*/  LDCU.64 UR6, c[0x0][0x358] ;  /* 0x00006b00ff0677ac */ /* 0x000e660008000a00 */
[----:B0-----:R-:W-:-:S02]  /*0080*/  IMAD R4, R5, UR5, R6 ;  /* 0x0000000505047c24 */ /* 0x001fc4000f8e0206 */
[----:B---3--:R-:W-:-:S04]  /*0090*/  IMAD R7, R5, UR5, R0 ;  /* 0x0000000505077c24 */ /* 0x008fc8000f8e0200 */
[----:B------:R-:W-:-:S04]  /*00a0*/  IMAD R7, R4, UR4, R7 ;  /* 0x0000000404077c24 */ /* 0x000fc8000f8e0207 */
[----:B--2---:R-:W-:-:S05]  /*00b0*/  IMAD.WIDE R2, R7, 0x4, R2 ;  /* 0x0000000407027825 */ /* 0x004fca00078e0202 */
[----:B-1----:R-:W2:Y:S01]  /*00c0*/  LDG.E R9, desc[UR6][R2.64] ;  /* 0x0000000602097981 */ /* 0x002ea2000c1e1900 */
[----:B------:R-:W0:Y:S01]  /*00d0*/  S2UR UR5, SR_CgaCtaId ;  /* 0x00000000000579c3 */ /* 0x000e220000008800 */
[----:B------:R-:W-:Y:S01]  /*00e0*/  IMAD R7, R6, R5, RZ ;  /* 0x0000000506077224 */ /* 0x000fe200078e02ff */
[----:B------:R-:W-:Y:S01]  /*00f0*/  UMOV UR4, 0x400 ;  /* 0x0000040000047882 */ /* 0x000fe20000000000 */
[----:B------:R-:W-:Y:S02]  /*0100*/  ISETP.GE.AND P0, PT, R5, 0x1, PT ;  /* 0x000000010500780c */ /* 0x000fe40003f06270 */
[----:B------:R-:W-:Y:S01]  /*0110*/  IMAD.IADD R4, R7, 0x1, R0 ;  /* 0x0000000107047824 */ /* 0x000fe200078e0200 */
[----:B0-----:R-:W-:-:S06]  /*0120*/  ULEA UR4, UR5, UR4, 0x18 ;  /* 0x0000000405047291 */ /* 0x001fcc000f8ec0ff */
[----:B------:R-:W-:-:S05]  /*0130*/  LEA R4, R4, UR4, 0x2 ;  /* 0x0000000404047c11 */ /* 0x000fca000f8e10ff */
[----:B--2---:R0:W-:Y:S01]  /*0140*/  STS [R4], R9 ;  /* 0x0000000904007388 */ /* 0x0041e20000000800 */
[----:B------:R-:W-:Y:S06]  /*0150*/  BAR.SYNC.DEFER_BLOCKING 0x0 ;  /* 0x0000000000007b1d */ /* 0x000fec0000010000 */
[----:B------:R-:W-:Y:S05]  /*0160*/  @!P0 BRA `(.L_x_14) ;  /* 0x00000004000c8947 */ /* 0x000fea0003800000 */
[C---:B------:R-:W-:Y:S01]  /*0170*/  ISETP.GE.U32.AND P1, PT, R5.reuse, 0x4, PT ;  /* 0x000000040500780c */ /* 0x040fe20003f26070 */
[----:B------:R-:W-:Y:S01]  /*0180*/  IMAD.MOV.U32 R8, RZ, RZ, RZ ;  /* 0x000000ffff087224 */ /* 0x000fe200078e00ff */
[----:B------:R-:W-:-:S04]  /*0190*/  LOP3.LUT R6, R5, 0x3, RZ, 0xc0, !PT ;  /* 0x0000000305067812 */ /* 0x000fc800078ec0ff */
[----:B------:R-:W-:-:S07]  /*01a0*/  ISETP.NE.AND P0, PT, R6, RZ, PT ;  /* 0x000000ff0600720c */ /* 0x000fce0003f05270 */
[----:B------:R-:W-:Y:S06]  /*01b0*/  @!P1 BRA `(.L_x_15) ;  /* 0x0000000000ac9947 */ /* 0x000fec0003800000 */
[----:B0-----:R-:W0:Y:S01]  /*01c0*/  LDC R9, c[0x0][0x390] ;  /* 0x0000e400ff097b82 */ /* 0x001e220000000800 */
[----:B------:R-:W-:Y:S02]  /*01d0*/  LOP3.LUT R8, R5, 0x7ffffffc, RZ, 0xc0, !PT ;  /* 0x7ffffffc05087812 */ /* 0x000fe400078ec0ff */
[----:B------:R-:W-:Y:S02]  /*01e0*/  LEA R11, R7, UR4, 0x2 ;  /* 0x00000004070b7c11 */ /* 0x000fe4000f8e10ff */
[----:B------:R-:W-:Y:S01]  /*01f0*/  LEA R10, R0, UR4, 0x2 ;  /* 0x00000004000a7c11 */ /* 0x000fe2000f8e10ff */
[----:B------:R-:W-:Y:S01]  /*0200*/  IMAD.MOV R12, RZ, RZ, -R8 ;  /* 0x000000ffff0c7224 */ /* 0x000fe200078e0a08 */
[----:B------:R-:W-:-:S07]  /*0210*/  IADD3 R11, PT, PT, R11, 0x8, RZ ;  /* 0x000000080b0b7810 */ /* 0x000fce0007ffe0ff */
.L_x_16:
        /* <DEDUP_REMOVED lines=16> */
[C---:B------:R-:W-:Y:S01]  /*0320*/  LEA R15, R5.reuse, R10, 0x3 ;  /* 0x0000000a050f7211 */ /* 0x040fe200078e18ff */
[----:B------:R-:W-:-:S10]  /*0330*/  IMAD R10, R5, 0x10, R10 ;  /* 0x00000010050a7824 */ /* 0x000fd400078e020a */
        /* <DEDUP_REMOVED lines=19> */
.L_x_15:
[----:B------:R-:W-:Y:S05]  /*0470*/  @!P0 BRA `(.L_x_14) ;  /* 0x0000000000488947 */ /* 0x000fea0003800000 */
[----:B------:R-:W1:Y:S01]  /*0480*/  LDC R11, c[0x0][0x390] ;  /* 0x0000e400ff0b7b82 */ /* 0x000e620000000800 */
[----:B------:R-:W-:Y:S01]  /*0490*/  IMAD R0, R8, R5, R0 ;  /* 0x0000000508007224 */ /* 0x000fe200078e0200 */
[----:B------:R-:W-:Y:S01]  /*04a0*/  IADD3 R7, PT, PT, R7, R8, RZ ;  /* 0x0000000807077210 */ /* 0x000fe20007ffe0ff */
[----:B------:R-:W-:-:S03]  /*04b0*/  IMAD.MOV R6, RZ, RZ, -R6 ;  /* 0x000000ffff067224 */ /* 0x000fc600078e0a06 */
[----:B------:R-:W-:Y:S02]  /*04c0*/  LEA R0, R0, UR4, 0x2 ;  /* 0x0000000400007c11 */ /* 0x000fe4000f8e10ff */
[----:B------:R-:W-:-:S07]  /*04d0*/  LEA R7, R7, UR4, 0x2 ;  /* 0x0000000407077c11 */ /* 0x000fce000f8e10ff */
.L_x_17:
[----:B------:R2:W-:Y:S01]  /*04e0*/  LDS R5, [R7] ;  /* 0x0000000007057984 */ /* 0x0005e20000000800 */
[----:B------:R-:W-:-:S03]  /*04f0*/  IADD3 R6, PT, PT, R6, 0x1, RZ ;  /* 0x0000000106067810 */ /* 0x000fc60007ffe0ff */
[----:B------:R1:W3:Y:S04]  /*0500*/  LDS R8, [R0] ;  /* 0x0000000000087984 */ /* 0x0002e80000000800 */
[----:B0-----:R-:W0:Y:S01]  /*0510*/  LDS R9, [R4] ;  /* 0x0000000004097984 */ /* 0x001e220000000800 */
[----:B--2---:R-:W-:Y:S01]  /*0520*/  VIADD R7, R7, 0x4 ;  /* 0x0000000407077836 */ /* 0x004fe20000000000 */
[----:B-1----:R-:W-:Y:S01]  /*0530*/  LEA R0, R11, R0, 0x2 ;  /* 0x000000000b007211 */ /* 0x002fe200078e10ff */
[----:B---3--:R-:W-:-:S05]  /*0540*/  IMAD.IADD R5, R5, 0x1, R8 ;  /* 0x0000000105057824 */ /* 0x008fca00078e0208 */
[----:B0-----:R-:W-:-:S13]  /*0550*/  ISETP.GT.AND P0, PT, R9, R5, PT ;  /* 0x000000050900720c */ /* 0x001fda0003f04270 */
[----:B------:R2:W-:Y:S01]  /*0560*/  @P0 STS [R4], R5 ;  /* 0x0000000504000388 */ /* 0x0005e20000000800 */
[----:B------:R-:W-:Y:S01]  /*0570*/  BAR.SYNC.DEFER_BLOCKING 0x0 ;  /* 0x0000000000007b1d */ /* 0x000fe20000010000 */
[----:B------:R-:W-:-:S13]  /*0580*/  ISETP.NE.AND P0, PT, R6, RZ, PT ;  /* 0x000000ff0600720c */ /* 0x000fda0003f05270 */
[----:B--2---:R-:W-:Y:S05]  /*0590*/  @P0 BRA `(.L_x_17) ;  /* 0xfffffffc00d00947 */ /* 0x004fea000383ffff */
.L_x_14:
[----:B------:R-:W-:Y:S06]  /*05a0*/  BAR.SYNC.DEFER_BLOCKING 0x0 ;  /* 0x0000000000007b1d */ /* 0x000fec0000010000 */
[----:B------:R-:W1:Y:S04]  /*05b0*/  LDS R5, [R4] ;  /* 0x0000000004057984 */ /* 0x000e680000000800 */
[----:B-1----:R-:W-:Y:S01]  /*05c0*/  STG.E desc[UR6][R2.64], R5 ;  /* 0x0000000502007986 */ /* 0x002fe2000c101906 */
[----:B------:R-:W-:Y:S05]  /*05d0*/  EXIT ;  /* 0x000000000000794d */ /* 0x000fea0003800000 */
.L_x_18:
        /* <DEDUP_REMOVED lines=10> */
.L_x_22:


//--------------------- .text._Z16FW_simple_kernelPiii --------------------------
	.section	.text._Z16FW_simple_kernelPiii,"ax",@progbits
	.align	128
        .global         _Z16FW_simple_kernelPiii
        .type           _Z16FW_simple_kernelPiii,@function
        .size           _Z16FW_simple_kernelPiii,(.L_x_23 - _Z16FW_simple_kernelPiii)
        .other          _Z16FW_simple_kernelPiii,@"STO_CUDA_ENTRY STV_DEFAULT"
_Z16FW_simple_kernelPiii:
.text._Z16FW_simple_kernelPiii:
[----:B------:R-:W-:Y:S01]  /*0000*/  LDC R1, c[0x0][0x37c] ;  /* 0x0000df00ff017b82 */ /* 0x000fe20000000800 */
[----:B------:R-:W0:Y:S07]  /*0010*/  S2R R3, SR_TID.X ;  /* 0x0000000000037919 */ /* 0x000e2e0000002100 */
[----:B------:R-:W0:Y:S01]  /*0020*/  LDC R0, c[0x0][0x360] ;  /* 0x0000d800ff007b82 */ /* 0x000e220000000800 */
[----:B------:R-:W1:Y:S01]  /*0030*/  LDCU UR6, c[0x0][0x388] ;  /* 0x00007100ff0677ac */ /* 0x000e620008000800 */
[----:B------:R-:W2:Y:S06]  /*0040*/  S2R R2, SR_TID.Y ;  /* 0x0000000000027919 */ /* 0x000eac0000002200 */
[----:B------:R-:W0:Y:S08]  /*0050*/  S2UR UR4, SR_CTAID.X ;  /* 0x00000000000479c3 */ /* 0x000e300000002500 */
[----:B------:R-:W2:Y:S08]  /*0060*/  S2UR UR5, SR_CTAID.Y ;  /* 0x00000000000579c3 */ /* 0x000eb00000002600 */
[----:B------:R-:W2:Y:S01]  /*0070*/  LDC R5, c[0x0][0x364] ;  /* 0x0000d900ff057b82 */ /* 0x000ea20000000800 */
[----:B0-----:R-:W-:-:S02]  /*0080*/  IMAD R0, R0, UR4, R3 ;  /* 0x0000000400007c24 */ /* 0x001fc4000f8e0203 */
[----:B--2---:R-:W-:-:S05]  /*0090*/  IMAD R5, R5, UR5, R2 ;  /* 0x0000000505057c24 */ /* 0x004fca000f8e0202 */
[----:B------:R-:W-:-:S04]  /*00a0*/  VIMNMX R2, PT, PT, R0, R5, !PT ;  /* 0x0000000500027248 */ /* 0x000fc80007fe0100 */
[----:B-1----:R-:W-:-:S13]  /*00b0*/  ISETP.GE.AND P0, PT, R2, UR6, PT ;  /* 0x0000000602007c0c */ /* 0x002fda000bf06270 */
[----:B------:R-:W-:Y:S05]  /*00c0*/  @P0 EXIT ;  /* 0x000000000000094d */ /* 0x000fea0003800000 */
[----:B------:R-:W0:Y:S01]  /*00d0*/  LDC R11, c[0x0][0x38c] ;  /* 0x0000e300ff0b7b82 */ /* 0x000e220000000800 */
[----:B------:R-:W1:Y:S01]  /*00e0*/  LDCU.64 UR4, c[0x0][0x358] ;  /* 0x00006b00ff0477ac */ /* 0x000e620008000a00 */
[----:B------:R-:W-:-:S06]  /*00f0*/  IMAD R9, R0, UR6, R5 ;  /* 0x0000000600097c24 */ /* 0x000fcc000f8e0205 */
[----:B------:R-:W2:Y:S01]  /*0100*/  LDC.64 R2, c[0x0][0x380] ;  /* 0x0000e000ff027b82 */ /* 0x000ea20000000a00 */
[----:B0-----:R-:W-:Y:S02]  /*0110*/  IMAD R7, R0, UR6, R11 ;  /* 0x0000000600077c24 */ /* 0x001fe4000f8e020b */
[----:B------:R-:W-:Y:S02]  /*0120*/  IMAD R11, R11, UR6, R5 ;  /* 0x000000060b0b7c24 */ /* 0x000fe4000f8e0205 */
[----:B--2---:R-:W-:-:S04]  /*0130*/  IMAD.WIDE R4, R7, 0x4, R2 ;  /* 0x0000000407047825 */ /* 0x004fc800078e0202 */
[--C-:B------:R-:W-:Y:S02]  /*0140*/  IMAD.WIDE R6, R11, 0x4, R2.reuse ;  /* 0x000000040b067825 */ /* 0x100fe400078e0202 */
[----:B-1----:R-:W2:Y:S02]  /*0150*/  LDG.E R4, desc[UR4][R4.64] ;  /* 0x0000000404047981 */ /* 0x002ea4000c1e1900 */
[----:B------:R-:W-:Y:S02]  /*0160*/  IMAD.WIDE R2, R9, 0x4, R2 ;  /* 0x0000000409027825 */ /* 0x000fe400078e0202 */
[----:B------:R-:W2:Y:S04]  /*0170*/  LDG.E R7, desc[UR4][R6.64] ;  /* 0x0000000406077981 */ /* 0x000ea8000c1e1900 */
[----:B------:R-:W3:Y:S01]  /*0180*/  LDG.E R0, desc[UR4][R2.64] ;  /* 0x0000000402007981 */ /* 0x000ee2000c1e1900 */
[----:B--2---:R-:W-:-:S04]  /*0190*/  IADD3 R9, PT, PT, R4, R7, RZ ;  /* 0x0000000704097210 */ /* 0x004fc80007ffe0ff */
[----:B---3--:R-:W-:-:S13]  /*01a0*/  ISETP.GE.AND P0, PT, R9, R0, PT ;  /* 0x000000000900720c */ /* 0x008fda0003f06270 */
[----:B------:R-:W-:Y:S05]  /*01b0*/  @P0 EXIT ;  /* 0x000000000000094d */ /* 0x000fea0003800000 */
[----:B------:R-:W-:Y:S01]  /*01c0*/  STG.E desc[UR4][R2.64], R9 ;  /* 0x0000000902007986 */ /* 0x000fe2000c101904 */
[----:B------:R-:W-:Y:S05]  /*01d0*/  EXIT ;  /* 0x000000000000794d */ /* 0x000fea0003800000 */
.L_x_19:
        /* <DEDUP_REMOVED lines=10> */
.L_x_23:


//--------------------- .nv.shared._Z17blocked_FW_phase3Piiii --------------------------
	.section	.nv.shared._Z17blocked_FW_phase3Piiii,"aw",@nobits
	.sectionflags	@""
	.align	16
	.zero		1024


//--------------------- .nv.shared.reserved.0     --------------------------
	.section	.nv.shared.reserved.0,"aw",@nobits
	.weak		__nv_reservedSMEM_offset_0_alias
	.size		__nv_reservedSMEM_offset_0_alias, 0, 64
	.other		__nv_reservedSMEM_offset_0_alias,@"STO_CUDA_RESERVED_SHARED STV_DEFAULT"
__nv_reservedSMEM_offset_0_alias:
	.zero		0
	.zero		64


//--------------------- .nv.shared._Z17blocked_FW_phase2Piiii --------------------------
	.section	.nv.shared._Z17blocked_FW_phase2Piiii,"aw",@nobits
	.sectionflags	@""
	.align	16
	.zero		1024


//--------------------- .nv.shared._Z17blocked_FW_phase1Piiii --------------------------
	.section	.nv.shared._Z17blocked_FW_phase1Piiii,"aw",@nobits
	.sectionflags	@""
	.align	16
	.zero		1024


//--------------------- .nv.shared._Z16FW_simple_kernelPiii --------------------------
	.section	.nv.shared._Z16FW_simple_kernelPiii,"aw",@nobits
	.sectionflags	@""
	.align	16
	.zero		1024


//--------------------- .nv.constant0._Z17blocked_FW_phase3Piiii --------------------------
	.section	.nv.constant0._Z17blocked_FW_phase3Piiii,"a",@progbits
	.sectionflags	@""
	.align	4
.nv.constant0._Z17blocked_FW_phase3Piiii:
	.zero		916


//--------------------- .nv.constant0._Z17blocked_FW_phase2Piiii --------------------------
	.section	.nv.constant0._Z17blocked_FW_phase2Piiii,"a",@progbits
	.sectionflags	@""
	.align	4
.nv.constant0._Z17blocked_FW_phase2Piiii:
	.zero		916


//--------------------- .nv.constant0._Z17blocked_FW_phase1Piiii --------------------------
	.section	.nv.constant0._Z17blocked_FW_phase1Piiii,"a",@progbits
	.sectionflags	@""
	.align	4
.nv.constant0._Z17blocked_FW_phase1Piiii:
	.zero		916


//--------------------- .nv.constant0._Z16FW_simple_kernelPiii --------------------------
	.section	.nv.constant0._Z16FW_simple_kernelPiii,"a",@progbits
	.sectionflags	@""
	.align	4
.nv.constant0._Z16FW_simple_kernelPiii:
	.zero		912


//--------------------- SYMBOLS --------------------------

	.type		.nv.reservedSmem.offset0,@object
	.size		.nv.reservedSmem.offset0,0x4
	.type		.nv.reservedSmem.cap,@object
	.size		.nv.reservedSmem.cap,0x4
